def attn_fwd(
    Q,
    K,
    V,
    Out,
    Lse,
    sm_scale,
    stride_qz,
    stride_qh,
    stride_qm,
    stride_qk,
    stride_kz,
    stride_kh,
    stride_kn,
    stride_kk,
    stride_vz,
    stride_vh,
    stride_vn,
    stride_vk,
    stride_oz,
    stride_oh,
    stride_om,
    stride_ok,
    seqlen_q,
    seqlen_k,
    BLOCK_M: tl.constexpr,
    BLOCK_N: tl.constexpr,
    HEAD_DIM: tl.constexpr,
    CAUSAL: tl.constexpr,
):
    start_m = tl.program_id(0)
    off_hz = tl.program_id(1)
    q_off = off_hz * stride_qh
    k_off = off_hz * stride_kh
    v_off = off_hz * stride_vh
    offs_m = start_m * BLOCK_M + tl.arange(0, BLOCK_M)
    offs_d = tl.arange(0, HEAD_DIM)
    offs_n = tl.arange(0, BLOCK_N)
    q_ptrs = Q + q_off + offs_m[:, None] * stride_qm + offs_d[None, :] * stride_qk
    k_ptrs = K + k_off + offs_d[:, None] * stride_kk + offs_n[None, :] * stride_kn
    v_ptrs = V + v_off + offs_n[:, None] * stride_vn + offs_d[None, :] * stride_vk
    m_i = tl.full([BLOCK_M], float("-inf"), dtype=tl.float32)
    l_i = tl.zeros([BLOCK_M], dtype=tl.float32) + 1.0
    acc = tl.zeros([BLOCK_M, HEAD_DIM], dtype=tl.float32)
    q = tl.load(q_ptrs)
    acc, l_i, m_i = _attn_fwd_inner(
        acc,
        l_i,
        m_i,
        q,
        k_ptrs,
        v_ptrs,
        sm_scale,
        stride_kn,
        stride_vn,
        start_m,
        seqlen_k,
        BLOCK_M,
        BLOCK_N,
        HEAD_DIM,
        CAUSAL,
    )
    acc = acc / l_i[:, None]
    lse = m_i + tl.math.log2(l_i) / 1.4426950408889634
    o_ptrs = (
        Out
        + off_hz * stride_oh
        + offs_m[:, None] * stride_om
        + offs_d[None, :] * stride_ok
    )
    tl.store(o_ptrs, acc.to(Out.dtype.element_ty))
    tl.store(Lse + off_hz * seqlen_q + offs_m, lse)

# config = {"BLOCK_M": 256, "BLOCK_N": 128, "HEAD_DIM": 64, "arch": "sm_80", "causal": true, "dtype": "bf16", "num_stages": 3, "num_warps": 16}
# arch = sm_80


// ===== COMPILED SASS (sm_80) =====

	.target	sm_80

	.elftype	@"ET_EXEC"


//--------------------- .note.nv.tkinfo           --------------------------
	.section	.note.nv.tkinfo,"",@"SHT_NOTE"
	.sectionflags	@"SHF_NOTE_NV_TKINFO"
	.tkinfo
        /*0018*/ 	.word	0x00000002
        /*0030*/ 	.string	""
        /*0030*/ 	.string	"ptxas"
        /*0030*/ 	.string	"Cuda compilation tools, release 13.0, V13.0.88"
        /*0030*/ 	.string	"Build cuda_13.0.r13.0/compiler.36424714_0"
        /*0030*/ 	.string	"-v  -suppress-debug-info  -lineinfo  -arch sm_80 "



//--------------------- .note.nv.cuinfo           --------------------------
	.section	.note.nv.cuinfo,"",@"SHT_NOTE"
	.sectionflags	@"SHF_NOTE_NV_CUINFO"
        /*0018*/ 	.short	0x0002
        /*001a*/ 	.short	0x0050
        /*001c*/ 	.short	0x0082
	.zero		2


//--------------------- .nv.info                  --------------------------
	.section	.nv.info,"",@"SHT_CUDA_INFO"
	.align	4


	//----- nvinfo : EIATTR_REGCOUNT
	.align		4
        /*0000*/ 	.byte	0x04, 0x2f
        /*0002*/ 	.short	(.L_2 - .L_1)
	.align		4
.L_1:
        /*0004*/ 	.word	index@(attn_fwd)
        /*0008*/ 	.word	0x00000080


	//----- nvinfo : EIATTR_FRAME_SIZE
	.align		4
.L_2:
        /*000c*/ 	.byte	0x04, 0x11
        /*000e*/ 	.short	(.L_4 - .L_3)
	.align		4
.L_3:
        /*0010*/ 	.word	index@(attn_fwd)
        /*0014*/ 	.word	0x00000268


	//----- nvinfo : EIATTR_MIN_STACK_SIZE
	.align		4
.L_4:
        /*0018*/ 	.byte	0x04, 0x12
        /*001a*/ 	.short	(.L_6 - .L_5)
	.align		4
.L_5:
        /*001c*/ 	.word	index@(attn_fwd)
        /*0020*/ 	.word	0x00000268
.L_6:


//--------------------- .nv.info.attn_fwd         --------------------------
	.section	.nv.info.attn_fwd,"",@"SHT_CUDA_INFO"
	.sectionflags	@""
	.align	4


	//----- nvinfo : EIATTR_CUDA_API_VERSION
	.align		4
        /*0000*/ 	.byte	0x04, 0x37
        /*0002*/ 	.short	(.L_8 - .L_7)
.L_7:
        /*0004*/ 	.word	0x00000082


	//----- nvinfo : EIATTR_SW2861232_WAR
	.align		4
.L_8:
        /*0008*/ 	.byte	0x01, 0x35
	.zero		2


	//----- nvinfo : EIATTR_PARAM_CBANK
	.align		4
        /*000c*/ 	.byte	0x04, 0x0a
        /*000e*/ 	.short	(.L_10 - .L_9)
	.align		4
.L_9:
        /*0010*/ 	.word	index@(.nv.constant0.attn_fwd)
        /*0014*/ 	.short	0x0160
        /*0016*/ 	.short	0x0088


	//----- nvinfo : EIATTR_CBANK_PARAM_SIZE
	.align		4
.L_10:
        /*0018*/ 	.byte	0x03, 0x19
        /*001a*/ 	.short	0x0088


	//----- nvinfo : EIATTR_KPARAM_INFO
	.align		4
        /*001c*/ 	.byte	0x04, 0x17
        /*001e*/ 	.short	(.L_12 - .L_11)
.L_11:
        /*0020*/ 	.word	0x00000000
        /*0024*/ 	.short	0x0019
        /*0026*/ 	.short	0x0080
        /*0028*/ 	.byte	0x00, 0xf4, 0x21, 0x00


	//----- nvinfo : EIATTR_KPARAM_INFO
	.align		4
.L_12:
        /*002c*/ 	.byte	0x04, 0x17
        /*002e*/ 	.short	(.L_14 - .L_13)
.L_13:
        /*0030*/ 	.word	0x00000000
        /*0034*/ 	.short	0x0018
        /*0036*/ 	.short	0x0078
        /*0038*/ 	.byte	0x00, 0xf4, 0x21, 0x00


	//----- nvinfo : EIATTR_KPARAM_INFO
	.align		4
.L_14:
        /*003c*/ 	.byte	0x04, 0x17
        /*003e*/ 	.short	(.L_16 - .L_15)
.L_15:
        /*0040*/ 	.word	0x00000000
        /*0044*/ 	.short	0x0017
        /*0046*/ 	.short	0x0070
        /*0048*/ 	.byte	0x00, 0xf0, 0x11, 0x00


	//----- nvinfo : EIATTR_KPARAM_INFO
	.align		4
.L_16:
        /*004c*/ 	.byte	0x04, 0x17
        /*004e*/ 	.short	(.L_18 - .L_17)
.L_17:
        /*0050*/ 	.word	0x00000000
        /*0054*/ 	.short	0x0016
        /*0056*/ 	.short	0x006c
        /*0058*/ 	.byte	0x00, 0xf0, 0x11, 0x00


	//----- nvinfo : EIATTR_KPARAM_INFO
	.align		4
.L_18:
        /*005c*/ 	.byte	0x04, 0x17
        /*005e*/ 	.short	(.L_20 - .L_19)
.L_19:
        /*0060*/ 	.word	0x00000000
        /*0064*/ 	.short	0x0015
        /*0066*/ 	.short	0x0068
        /*0068*/ 	.byte	0x00, 0xf0, 0x11, 0x00


	//----- nvinfo : EIATTR_KPARAM_INFO
	.align		4
.L_20:
        /*006c*/ 	.byte	0x04, 0x17
        /*006e*/ 	.short	(.L_22 - .L_21)
.L_21:
        /*0070*/ 	.word	0x00000000
        /*0074*/ 	.short	0x0014
        /*0076*/ 	.short	0x0064
        /*0078*/ 	.byte	0x00, 0xf0, 0x11, 0x00


	//----- nvinfo : EIATTR_KPARAM_INFO
	.align		4
.L_22:
        /*007c*/ 	.byte	0x04, 0x17
        /*007e*/ 	.short	(.L_24 - .L_23)
.L_23:
        /*0080*/ 	.word	0x00000000
        /*0084*/ 	.short	0x0013
        /*0086*/ 	.short	0x0060
        /*0088*/ 	.byte	0x00, 0xf0, 0x11, 0x00


	//----- nvinfo : EIATTR_KPARAM_INFO
	.align		4
.L_24:
        /*008c*/ 	.byte	0x04, 0x17
        /*008e*/ 	.short	(.L_26 - .L_25)
.L_25:
        /*0090*/ 	.word	0x00000000
        /*0094*/ 	.short	0x0012
        /*0096*/ 	.short	0x005c
        /*0098*/ 	.byte	0x00, 0xf0, 0x11, 0x00


	//----- nvinfo : EIATTR_KPARAM_INFO
	.align		4
.L_26:
        /*009c*/ 	.byte	0x04, 0x17
        /*009e*/ 	.short	(.L_28 - .L_27)
.L_27:
        /*00a0*/ 	.word	0x00000000
        /*00a4*/ 	.short	0x0011
        /*00a6*/ 	.short	0x0058
        /*00a8*/ 	.byte	0x00, 0xf0, 0x11, 0x00


	//----- nvinfo : EIATTR_KPARAM_INFO
	.align		4
.L_28:
        /*00ac*/ 	.byte	0x04, 0x17
        /*00ae*/ 	.short	(.L_30 - .L_29)
.L_29:
        /*00b0*/ 	.word	0x00000000
        /*00b4*/ 	.short	0x0010
        /*00b6*/ 	.short	0x0054
        /*00b8*/ 	.byte	0x00, 0xf0, 0x11, 0x00


	//----- nvinfo : EIATTR_KPARAM_INFO
	.align		4
.L_30:
        /*00bc*/ 	.byte	0x04, 0x17
        /*00be*/ 	.short	(.L_32 - .L_31)
.L_31:
        /*00c0*/ 	.word	0x00000000
        /*00c4*/ 	.short	0x000f
        /*00c6*/ 	.short	0x0050
        /*00c8*/ 	.byte	0x00, 0xf0, 0x11, 0x00


	//----- nvinfo : EIATTR_KPARAM_INFO
	.align		4
.L_32:
        /*00cc*/ 	.byte	0x04, 0x17
        /*00ce*/ 	.short	(.L_34 - .L_33)
.L_33:
        /*00d0*/ 	.word	0x00000000
        /*00d4*/ 	.short	0x000e
        /*00d6*/ 	.short	0x004c
        /*00d8*/ 	.byte	0x00, 0xf0, 0x11, 0x00


	//----- nvinfo : EIATTR_KPARAM_INFO
	.align		4
.L_34:
        /*00dc*/ 	.byte	0x04, 0x17
        /*00de*/ 	.short	(.L_36 - .L_35)
.L_35:
        /*00e0*/ 	.word	0x00000000
        /*00e4*/ 	.short	0x000d
        /*00e6*/ 	.short	0x0048
        /*00e8*/ 	.byte	0x00, 0xf0, 0x11, 0x00


	//----- nvinfo : EIATTR_KPARAM_INFO
	.align		4
.L_36:
        /*00ec*/ 	.byte	0x04, 0x17
        /*00ee*/ 	.short	(.L_38 - .L_37)
.L_37:
        /*00f0*/ 	.word	0x00000000
        /*00f4*/ 	.short	0x000c
        /*00f6*/ 	.short	0x0044
        /*00f8*/ 	.byte	0x00, 0xf0, 0x11, 0x00


	//----- nvinfo : EIATTR_KPARAM_INFO
	.align		4
.L_38:
        /*00fc*/ 	.byte	0x04, 0x17
        /*00fe*/ 	.short	(.L_40 - .L_39)
.L_39:
        /*0100*/ 	.word	0x00000000
        /*0104*/ 	.short	0x000b
        /*0106*/ 	.short	0x0040
        /*0108*/ 	.byte	0x00, 0xf0, 0x11, 0x00


	//----- nvinfo : EIATTR_KPARAM_INFO
	.align		4
.L_40:
        /*010c*/ 	.byte	0x04, 0x17
        /*010e*/ 	.short	(.L_42 - .L_41)
.L_41:
        /*0110*/ 	.word	0x00000000
        /*0114*/ 	.short	0x000a
        /*0116*/ 	.short	0x003c
        /*0118*/ 	.byte	0x00, 0xf0, 0x11, 0x00


	//----- nvinfo : EIATTR_KPARAM_INFO
	.align		4
.L_42:
        /*011c*/ 	.byte	0x04, 0x17
        /*011e*/ 	.short	(.L_44 - .L_43)
.L_43:
        /*0120*/ 	.word	0x00000000
        /*0124*/ 	.short	0x0009
        /*0126*/ 	.short	0x0038
        /*0128*/ 	.byte	0x00, 0xf0, 0x11, 0x00


	//----- nvinfo : EIATTR_KPARAM_INFO
	.align		4
.L_44:
        /*012c*/ 	.byte	0x04, 0x17
        /*012e*/ 	.short	(.L_46 - .L_45)
.L_45:
        /*0130*/ 	.word	0x00000000
        /*0134*/ 	.short	0x0008
        /*0136*/ 	.short	0x0034
        /*0138*/ 	.byte	0x00, 0xf0, 0x11, 0x00


	//----- nvinfo : EIATTR_KPARAM_INFO
	.align		4
.L_46:
        /*013c*/ 	.byte	0x04, 0x17
        /*013e*/ 	.short	(.L_48 - .L_47)
.L_47:
        /*0140*/ 	.word	0x00000000
        /*0144*/ 	.short	0x0007
        /*0146*/ 	.short	0x0030
        /*0148*/ 	.byte	0x00, 0xf0, 0x11, 0x00


	//----- nvinfo : EIATTR_KPARAM_INFO
	.align		4
.L_48:
        /*014c*/ 	.byte	0x04, 0x17
        /*014e*/ 	.short	(.L_50 - .L_49)
.L_49:
        /*0150*/ 	.word	0x00000000
        /*0154*/ 	.short	0x0006
        /*0156*/ 	.short	0x002c
        /*0158*/ 	.byte	0x00, 0xf0, 0x11, 0x00


	//----- nvinfo : EIATTR_KPARAM_INFO
	.align		4
.L_50:
        /*015c*/ 	.byte	0x04, 0x17
        /*015e*/ 	.short	(.L_52 - .L_51)
.L_51:
        /*0160*/ 	.word	0x00000000
        /*0164*/ 	.short	0x0005
        /*0166*/ 	.short	0x0028
        /*0168*/ 	.byte	0x00, 0xf0, 0x11, 0x00


	//----- nvinfo : EIATTR_KPARAM_INFO
	.align		4
.L_52:
        /*016c*/ 	.byte	0x04, 0x17
        /*016e*/ 	.short	(.L_54 - .L_53)
.L_53:
        /*0170*/ 	.word	0x00000000
        /*0174*/ 	.short	0x0004
        /*0176*/ 	.short	0x0020
        /*0178*/ 	.byte	0x00, 0xf4, 0x21, 0x00


	//----- nvinfo : EIATTR_KPARAM_INFO
	.align		4
.L_54:
        /*017c*/ 	.byte	0x04, 0x17
        /*017e*/ 	.short	(.L_56 - .L_55)
.L_55:
        /*0180*/ 	.word	0x00000000
        /*0184*/ 	.short	0x0003
        /*0186*/ 	.short	0x0018
        /*0188*/ 	.byte	0x00, 0xf4, 0x21, 0x00


	//----- nvinfo : EIATTR_KPARAM_INFO
	.align		4
.L_56:
        /*018c*/ 	.byte	0x04, 0x17
        /*018e*/ 	.short	(.L_58 - .L_57)
.L_57:
        /*0190*/ 	.word	0x00000000
        /*0194*/ 	.short	0x0002
        /*0196*/ 	.short	0x0010
        /*0198*/ 	.byte	0x00, 0xf4, 0x21, 0x00


	//----- nvinfo : EIATTR_KPARAM_INFO
	.align		4
.L_58:
        /*019c*/ 	.byte	0x04, 0x17
        /*019e*/ 	.short	(.L_60 - .L_59)
.L_59:
        /*01a0*/ 	.word	0x00000000
        /*01a4*/ 	.short	0x0001
        /*01a6*/ 	.short	0x0008
        /*01a8*/ 	.byte	0x00, 0xf4, 0x21, 0x00


	//----- nvinfo : EIATTR_KPARAM_INFO
	.align		4
.L_60:
        /*01ac*/ 	.byte	0x04, 0x17
        /*01ae*/ 	.short	(.L_62 - .L_61)
.L_61:
        /*01b0*/ 	.word	0x00000000
        /*01b4*/ 	.short	0x0000
        /*01b6*/ 	.short	0x0000
        /*01b8*/ 	.byte	0x00, 0xf4, 0x21, 0x00


	//----- nvinfo : EIATTR_MAXREG_COUNT
	.align		4
.L_62:
        /*01bc*/ 	.byte	0x03, 0x1b
        /*01be*/ 	.short	0x0080


	//----- nvinfo : EIATTR_NUM_BARRIERS
	.align		4
        /*01c0*/ 	.byte	0x02, 0x4c
        /*01c2*/ 	.byte	0x01
	.zero		1


	//----- nvinfo : EIATTR_ANNOTATIONS
	.align		4
        /*01c4*/ 	.byte	0x04, 0x55
        /*01c6*/ 	.short	(.L_64 - .L_63)


	//   ....[0]....
.L_63:
        /*01c8*/ 	.word	0x00000001
        /*01cc*/ 	.byte	0xd0, 0x0a, 0x00, 0x00, 0x01, 0x00, 0x00, 0x00, 0xe0, 0x0a, 0x00, 0x00, 0x01, 0x00, 0x00, 0x00
        /* <DEDUP_REMOVED lines=116> */
        /*091c*/ 	.byte	0x80, 0x75, 0x00, 0x00, 0x01, 0x00, 0x00, 0x00, 0x90, 0x75, 0x00, 0x00


	//----- nvinfo : EIATTR_MERCURY_ISA_VERSION
	.align		4
.L_64:
        /*0928*/ 	.byte	0x03, 0x5f
        /*092a*/ 	.short	0x0000


	//----- nvinfo : EIATTR_COOP_GROUP_MASK_REGIDS
	.align		4
        /*092c*/ 	.byte	0x04, 0x29
        /*092e*/ 	.short	(.L_66 - .L_65)


	//   ....[0]....
.L_65:
        /*0930*/ 	.word	0xffffffff


	//   ....[1]....
        /*0934*/ 	.word	0xffffffff


	//   ....[2]....
        /*0938*/ 	.word	0xffffffff


	//   ....[3]....
        /*093c*/ 	.word	0xffffffff


	//   ....[4]....
        /*0940*/ 	.word	0xffffffff


	//   ....[5]....
        /*0944*/ 	.word	0xffffffff


	//   ....[6]....
        /*0948*/ 	.word	0xffffffff


	//   ....[7]....
        /*094c*/ 	.word	0xffffffff


	//----- nvinfo : EIATTR_COOP_GROUP_INSTR_OFFSETS
	.align		4
.L_66:
        /*0950*/ 	.byte	0x04, 0x28
        /*0952*/ 	.short	(.L_68 - .L_67)


	//   ....[0]....
.L_67:
        /*0954*/ 	.word	0x00005210


	//   ....[1]....
        /*0958*/ 	.word	0x00005300


	//   ....[2]....
        /*095c*/ 	.word	0x00005310


	//   ....[3]....
        /*0960*/ 	.word	0x00005350


	//   ....[4]....
        /*0964*/ 	.word	0x000072b0


	//   ....[5]....
        /*0968*/ 	.word	0x000072d0


	//   ....[6]....
        /*096c*/ 	.word	0x00007360


	//   ....[7]....
        /*0970*/ 	.word	0x00007370


	//----- nvinfo : EIATTR_EXIT_INSTR_OFFSETS
	.align		4
.L_68:
        /*0974*/ 	.byte	0x04, 0x1c
        /*0976*/ 	.short	(.L_70 - .L_69)


	//   ....[0]....
.L_69:
        /*0978*/ 	.word	0x00008f20


	//   ....[1]....
        /*097c*/ 	.word	0x00008fc0


	//----- nvinfo : EIATTR_REQNTID
	.align		4
.L_70:
        /*0980*/ 	.byte	0x04, 0x10
        /*0982*/ 	.short	(.L_72 - .L_71)
.L_71:
        /*0984*/ 	.word	0x00000200
        /*0988*/ 	.word	0x00000001
        /*098c*/ 	.word	0x00000001
.L_72:


//--------------------- .nv.callgraph             --------------------------
	.section	.nv.callgraph,"",@"SHT_CUDA_CALLGRAPH"
	.align	4
	.sectionentsize	8
	.align		4
        /*0000*/ 	.word	0x00000000
	.align		4
        /*0004*/ 	.word	0xffffffff
	.align		4
        /*0008*/ 	.word	0x00000000
	.align		4
        /*000c*/ 	.word	0xfffffffe
	.align		4
        /*0010*/ 	.word	0x00000000
	.align		4
        /*0014*/ 	.word	0xfffffffd
	.align		4
        /*0018*/ 	.word	0x00000000
	.align		4
        /*001c*/ 	.word	0xfffffffc


//--------------------- .nv.rel.action            --------------------------
	.section	.nv.rel.action,"",@"SHT_CUDA_RELOCINFO"
	.align	8
	.sectionentsize	8
        /*0000*/ 	.byte	0x73, 0x00, 0x00, 0x00, 0x00, 0x00, 0x00, 0x00, 0x00, 0x00, 0x00, 0x11, 0x25, 0x00, 0x05, 0x36


//--------------------- .nv.constant4             --------------------------
	.section	.nv.constant4,"a",@progbits
	.align	8
	.align		8
.nv.constant4:
        /*0000*/ 	.dword	_$_str


//--------------------- .nv.constant0.attn_fwd    --------------------------
	.section	.nv.constant0.attn_fwd,"a",@progbits
	.sectionflags	@""
	.align	4
.nv.constant0.attn_fwd:
	.zero		488


//--------------------- .text.attn_fwd            --------------------------
	.section	.text.attn_fwd,"ax",@progbits
	.sectioninfo	@"SHI_REGISTERS=128"
	.align	128
        .global         attn_fwd
        .type           attn_fwd,@function
        .size           attn_fwd,(.L_x_3 - attn_fwd)
        .other          attn_fwd,@"STO_CUDA_ENTRY STV_DEFAULT"
attn_fwd:
.text.attn_fwd:
[----:B------:R-:W-:Y:S02]  /*0000*/  IMAD.MOV.U32 R1, RZ, RZ, c[0x0][0x28] ;  /* 0x00000a00ff017624 */ /* 0x000fe400078e00ff */
[----:B------:R-:W0:Y:S01]  /*0010*/  S2R R48, SR_TID.X ;  /* 0x0000000000307919 */ /* 0x000e220000002100 */
[----:B------:R-:W-:Y:S01]  /*0020*/  IMAD.MOV.U32 R5, RZ, RZ, c[0x0][0x198] ;  /* 0x00006600ff057624 */ /* 0x000fe200078e00ff */
[----:B------:R-:W-:Y:S01]  /*0030*/  ULDC.64 UR6, c[0x0][0x118] ;  /* 0x0000460000067ab9 */ /* 0x000fe20000000a00 */
[----:B------:R-:W-:Y:S01]  /*0040*/  IADD3 R1, R1, -0x268, RZ ;  /* 0xfffffd9801017810 */ /* 0x000fe20007ffe0ff */
[----:B------:R-:W1:Y:S04]  /*0050*/  S2R R0, SR_CTAID.X ;  /* 0x0000000000007919 */ /* 0x000e680000002500 */
[----:B------:R-:W2:Y:S01]  /*0060*/  S2R R49, SR_CTAID.Y ;  /* 0x0000000000317919 */ /* 0x000ea20000002600 */
[----:B0-----:R-:W-:Y:S02]  /*0070*/  SHF.R.U32.HI R3, RZ, 0x8, R48 ;  /* 0x00000008ff037819 */ /* 0x001fe40000011630 */
[----:B-1----:R-:W-:-:S02]  /*0080*/  PRMT R4, R48, 0x6540, R0 ;  /* 0x0000654030047816 */ /* 0x002fc40000000000 */
[----:B------:R-:W-:Y:S01]  /*0090*/  SGXT.U32 R7, R3, 0x1 ;  /* 0x000000010307781a */ /* 0x000fe20000000000 */
[----:B--2---:R-:W-:Y:S02]  /*00a0*/  IMAD R2, R49, c[0x0][0x190], RZ ;  /* 0x0000640031027a24 */ /* 0x004fe400078e02ff */
[----:B------:R-:W-:Y:S02]  /*00b0*/  IMAD R4, R4, c[0x0][0x194], RZ ;  /* 0x0000650004047a24 */ /* 0x000fe400078e02ff */
[----:B------:R-:W-:Y:S02]  /*00c0*/  IMAD R12, R7, c[0x0][0x198], RZ ;  /* 0x00006600070c7a24 */ /* 0x000fe400078e02ff */
[----:B------:R-:W-:Y:S02]  /*00d0*/  IMAD.SHL.U32 R3, R2, 0x2, RZ ;  /* 0x0000000202037824 */ /* 0x000fe400078e00ff */
[C---:B------:R-:W-:Y:S02]  /*00e0*/  IMAD.SHL.U32 R6, R4.reuse, 0x2, RZ ;  /* 0x0000000204067824 */ /* 0x040fe400078e00ff */
[----:B------:R-:W-:-:S03]  /*00f0*/  IMAD.HI R7, R4, 0x2, RZ ;  /* 0x0000000204077827 */ /* 0x000fc600078e02ff */
[----:B------:R-:W-:Y:S01]  /*0100*/  IADD3 R3, P0, P1, R6, c[0x0][0x160], R3 ;  /* 0x0000580006037a10 */ /* 0x000fe2000791e003 */
[----:B------:R-:W-:Y:S02]  /*0110*/  IMAD R4, R5, 0x2, R12 ;  /* 0x0000000205047824 */ /* 0x000fe400078e020c */
[----:B------:R-:W-:-:S03]  /*0120*/  IMAD.HI R2, R2, 0x2, RZ ;  /* 0x0000000202027827 */ /* 0x000fc600078e02ff */
[----:B------:R-:W-:Y:S02]  /*0130*/  LEA R6, R5, R4, 0x1 ;  /* 0x0000000405067211 */ /* 0x000fe400078e08ff */
[----:B------:R-:W-:Y:S02]  /*0140*/  IADD3.X R2, R7, c[0x0][0x164], R2, P0, P1 ;  /* 0x0000590007027a10 */ /* 0x000fe400007e2402 */
[-C--:B------:R-:W-:Y:S01]  /*0150*/  LEA R8, P0, R12, R3.reuse, 0x1 ;  /* 0x000000030c087211 */ /* 0x080fe200078008ff */
[C---:B------:R-:W-:Y:S01]  /*0160*/  IMAD R18, R5.reuse, 0x2, R6 ;  /* 0x0000000205127824 */ /* 0x040fe200078e0206 */
[-C--:B------:R-:W-:Y:S02]  /*0170*/  LEA R10, P1, R4, R3.reuse, 0x1 ;  /* 0x00000003040a7211 */ /* 0x080fe400078208ff */
[----:B------:R-:W-:Y:S01]  /*0180*/  LEA.HI.X.SX32 R9, R12, R2, 0x1, P0 ;  /* 0x000000020c097211 */ /* 0x000fe200000f0eff */
[----:B------:R-:W-:Y:S01]  /*0190*/  IMAD R20, R5, 0x2, R18 ;  /* 0x0000000205147824 */ /* 0x000fe200078e0212 */
[----:B------:R-:W-:-:S02]  /*01a0*/  LEA R12, P0, R6, R3, 0x1 ;  /* 0x00000003060c7211 */ /* 0x000fc400078008ff */
[-C--:B------:R-:W-:Y:S01]  /*01b0*/  LEA.HI.X.SX32 R11, R4, R2.reuse, 0x1, P1 ;  /* 0x00000002040b7211 */ /* 0x080fe200008f0eff */
[C---:B------:R-:W-:Y:S01]  /*01c0*/  IMAD R22, R5.reuse, 0x2, R20 ;  /* 0x0000000205167824 */ /* 0x040fe200078e0214 */
[-C--:B------:R-:W-:Y:S01]  /*01d0*/  LEA.HI.X.SX32 R13, R6, R2.reuse, 0x1, P0 ;  /* 0x00000002060d7211 */ /* 0x080fe200000f0eff */
[----:B------:R0:W2:Y:S01]  /*01e0*/  LDG.E.U16 R4, [R8.64] ;  /* 0x0000000608047981 */ /* 0x0000a2000c1e1500 */
[-C--:B------:R-:W-:Y:S02]  /*01f0*/  LEA R14, P0, R18, R3.reuse, 0x1 ;  /* 0x00000003120e7211 */ /* 0x080fe400078008ff */
[-C--:B------:R-:W-:Y:S01]  /*0200*/  LEA R16, P1, R20, R3.reuse, 0x1 ;  /* 0x0000000314107211 */ /* 0x080fe200078208ff */
[----:B------:R1:W3:Y:S01]  /*0210*/  LDG.E.U16 R6, [R10.64] ;  /* 0x000000060a067981 */ /* 0x0002e2000c1e1500 */
[-C--:B------:R-:W-:Y:S02]  /*0220*/  LEA.HI.X.SX32 R15, R18, R2.reuse, 0x1, P0 ;  /* 0x00000002120f7211 */ /* 0x080fe400000f0eff */
[-C--:B------:R-:W-:Y:S01]  /*0230*/  LEA.HI.X.SX32 R17, R20, R2.reuse, 0x1, P1 ;  /* 0x0000000214117211 */ /* 0x080fe200008f0eff */
[C---:B------:R-:W-:Y:S01]  /*0240*/  IMAD R20, R5.reuse, 0x2, R22 ;  /* 0x0000000205147824 */ /* 0x040fe200078e0216 */
[CC--:B------:R-:W-:Y:S01]  /*0250*/  LEA R18, P0, R22.reuse, R3.reuse, 0x1 ;  /* 0x0000000316127211 */ /* 0x0c0fe200078008ff */
[----:B------:R4:W5:Y:S03]  /*0260*/  LDG.E.U16 R7, [R12.64] ;  /* 0x000000060c077981 */ /* 0x000966000c1e1500 */
[----:B------:R-:W-:Y:S01]  /*0270*/  LEA.HI.X.SX32 R19, R22, R2, 0x1, P0 ;  /* 0x0000000216137211 */ /* 0x000fe200000f0eff */
[C---:B------:R-:W-:Y:S01]  /*0280*/  IMAD R22, R5.reuse, 0x2, R20 ;  /* 0x0000000205167824 */ /* 0x040fe200078e0214 */
[C---:B-1----:R-:W-:Y:S01]  /*0290*/  LEA R10, P0, R20.reuse, R3, 0x1 ;  /* 0x00000003140a7211 */ /* 0x042fe200078008ff */
[----:B0-----:R0:W3:Y:S03]  /*02a0*/  LDG.E.U16 R8, [R14.64] ;  /* 0x000000060e087981 */ /* 0x0010e6000c1e1500 */
[----:B------:R-:W-:Y:S01]  /*02b0*/  LEA R24, R5, R22, 0x1 ;  /* 0x0000001605187211 */ /* 0x000fe200078e08ff */
[----:B------:R1:W3:Y:S01]  /*02c0*/  LDG.E.U16 R9, [R16.64] ;  /* 0x0000000610097981 */ /* 0x0002e2000c1e1500 */
[----:B------:R-:W-:-:S02]  /*02d0*/  LEA.HI.X.SX32 R11, R20, R2, 0x1, P0 ;  /* 0x00000002140b7211 */ /* 0x000fc400000f0eff */
[-C--:B----4-:R-:W-:Y:S01]  /*02e0*/  LEA R12, P0, R22, R3.reuse, 0x1 ;  /* 0x00000003160c7211 */ /* 0x090fe200078008ff */
[C---:B------:R-:W-:Y:S01]  /*02f0*/  IMAD R26, R5.reuse, 0x2, R24 ;  /* 0x00000002051a7824 */ /* 0x040fe200078e0218 */
[-C--:B------:R-:W-:Y:S01]  /*0300*/  LEA R20, P1, R24, R3.reuse, 0x1 ;  /* 0x0000000318147211 */ /* 0x080fe200078208ff */
[----:B------:R4:W5:Y:S01]  /*0310*/  LDG.E.U16 R25, [R18.64] ;  /* 0x0000000612197981 */ /* 0x000962000c1e1500 */
[-C--:B------:R-:W-:Y:S01]  /*0320*/  LEA.HI.X.SX32 R13, R22, R2.reuse, 0x1, P0 ;  /* 0x00000002160d7211 */ /* 0x080fe200000f0eff */
[C---:B------:R-:W-:Y:S01]  /*0330*/  IMAD R22, R5.reuse, 0x2, R26 ;  /* 0x0000000205167824 */ /* 0x040fe200078e021a */
[-C--:B0-----:R-:W-:Y:S01]  /*0340*/  LEA R14, P0, R26, R3.reuse, 0x1 ;  /* 0x000000031a0e7211 */ /* 0x081fe200078008ff */
[----:B------:R0:W5:Y:S01]  /*0350*/  LDG.E.U16 R27, [R10.64] ;  /* 0x000000060a1b7981 */ /* 0x000162000c1e1500 */
[-C--:B------:R-:W-:Y:S02]  /*0360*/  LEA.HI.X.SX32 R21, R24, R2.reuse, 0x1, P1 ;  /* 0x0000000218157211 */ /* 0x080fe400008f0eff */
[-C--:B------:R-:W-:Y:S01]  /*0370*/  LEA.HI.X.SX32 R15, R26, R2.reuse, 0x1, P0 ;  /* 0x000000021a0f7211 */ /* 0x080fe200000f0eff */
[C---:B------:R-:W-:Y:S01]  /*0380*/  IMAD R24, R5.reuse, 0x2, R22 ;  /* 0x0000000205187824 */ /* 0x040fe200078e0216 */
[CC--:B-1----:R-:W-:Y:S01]  /*0390*/  LEA R16, P0, R22.reuse, R3.reuse, 0x1 ;  /* 0x0000000316107211 */ /* 0x0c2fe200078008ff */
[----:B------:R1:W5:Y:S03]  /*03a0*/  LDG.E.U16 R31, [R20.64] ;  /* 0x00000006141f7981 */ /* 0x000366000c1e1500 */
[----:B------:R-:W-:Y:S01]  /*03b0*/  LEA.HI.X.SX32 R17, R22, R2, 0x1, P0 ;  /* 0x0000000216117211 */ /* 0x000fe200000f0eff */
[C---:B------:R-:W-:Y:S01]  /*03c0*/  IMAD R22, R5.reuse, 0x2, R24 ;  /* 0x0000000205167824 */ /* 0x040fe200078e0218 */
[----:B------:R1:W5:Y:S03]  /*03d0*/  LDG.E.U16 R29, [R12.64] ;  /* 0x000000060c1d7981 */ /* 0x000366000c1e1500 */
[----:B------:R-:W-:Y:S01]  /*03e0*/  IMAD R26, R5, 0x2, R22 ;  /* 0x00000002051a7824 */ /* 0x000fe200078e0216 */
[-C--:B----4-:R-:W-:Y:S01]  /*03f0*/  LEA R18, P1, R22, R3.reuse, 0x1 ;  /* 0x0000000316127211 */ /* 0x090fe200078208ff */
[----:B------:R4:W5:Y:S01]  /*0400*/  LDG.E.U16 R33, [R14.64] ;  /* 0x000000060e217981 */ /* 0x000962000c1e1500 */
[----:B0-----:R-:W-:-:S02]  /*0410*/  LEA R10, P0, R24, R3, 0x1 ;  /* 0x00000003180a7211 */ /* 0x001fc400078008ff */
[C---:B-1----:R-:W-:Y:S01]  /*0420*/  LEA R20, R5.reuse, R26, 0x1 ;  /* 0x0000001a05147211 */ /* 0x042fe200078e08ff */
[----:B------:R0:W5:Y:S01]  /*0430*/  LDG.E.U16 R34, [R16.64] ;  /* 0x0000000610227981 */ /* 0x000162000c1e1500 */
[-C--:B------:R-:W-:Y:S02]  /*0440*/  LEA.HI.X.SX32 R19, R22, R2.reuse, 0x1, P1 ;  /* 0x0000000216137211 */ /* 0x080fe400008f0eff */
[-C--:B------:R-:W-:Y:S01]  /*0450*/  LEA.HI.X.SX32 R11, R24, R2.reuse, 0x1, P0 ;  /* 0x00000002180b7211 */ /* 0x080fe200000f0eff */
[C---:B------:R-:W-:Y:S01]  /*0460*/  IMAD R22, R5.reuse, 0x2, R20 ;  /* 0x0000000205167824 */ /* 0x040fe200078e0214 */
[CC--:B------:R-:W-:Y:S01]  /*0470*/  LEA R12, P0, R26.reuse, R3.reuse, 0x1 ;  /* 0x000000031a0c7211 */ /* 0x0c0fe200078008ff */
[----:B------:R1:W5:Y:S02]  /*0480*/  LDG.E.U16 R36, [R18.64] ;  /* 0x0000000612247981 */ /* 0x000364000c1e1500 */
[C---:B------:R-:W-:Y:S01]  /*0490*/  IMAD R24, R5.reuse, 0x2, R22 ;  /* 0x0000000205187824 */ /* 0x040fe200078e0216 */
[----:B------:R-:W-:Y:S01]  /*04a0*/  LEA.HI.X.SX32 R13, R26, R2, 0x1, P0 ;  /* 0x000000021a0d7211 */ /* 0x000fe200000f0eff */
[----:B------:R1:W5:Y:S01]  /*04b0*/  LDG.E.U16 R35, [R10.64] ;  /* 0x000000060a237981 */ /* 0x000362000c1e1500 */
[----:B----4-:R-:W-:Y:S01]  /*04c0*/  LEA R14, P0, R20, R3, 0x1 ;  /* 0x00000003140e7211 */ /* 0x010fe200078008ff */
[----:B------:R-:W-:-:S02]  /*04d0*/  IMAD R26, R5, 0x2, R24 ;  /* 0x00000002051a7824 */ /* 0x000fc400078e0218 */
[----:B------:R4:W5:Y:S01]  /*04e0*/  LDG.E.U16 R37, [R12.64] ;  /* 0x000000060c257981 */ /* 0x000962000c1e1500 */
[-C--:B------:R-:W-:Y:S01]  /*04f0*/  LEA.HI.X.SX32 R15, R20, R2.reuse, 0x1, P0 ;  /* 0x00000002140f7211 */ /* 0x080fe200000f0eff */
[C---:B------:R-:W-:Y:S01]  /*0500*/  IMAD R28, R5.reuse, 0x2, R26 ;  /* 0x00000002051c7824 */ /* 0x040fe200078e021a */
[-C--:B------:R-:W-:Y:S02]  /*0510*/  LEA R20, P1, R24, R3.reuse, 0x1 ;  /* 0x0000000318147211 */ /* 0x080fe400078208ff */
[-C--:B0-----:R-:W-:Y:S01]  /*0520*/  LEA R16, P0, R22, R3.reuse, 0x1 ;  /* 0x0000000316107211 */ /* 0x081fe200078008ff */
[----:B------:R0:W5:Y:S01]  /*0530*/  LDG.E.U16 R38, [R14.64] ;  /* 0x000000060e267981 */ /* 0x000162000c1e1500 */
[-C--:B------:R-:W-:Y:S01]  /*0540*/  LEA.HI.X.SX32 R21, R24, R2.reuse, 0x1, P1 ;  /* 0x0000000218157211 */ /* 0x080fe200008f0eff */
[C---:B------:R-:W-:Y:S01]  /*0550*/  IMAD R24, R5.reuse, 0x2, R28 ;  /* 0x0000000205187824 */ /* 0x040fe200078e021c */
[----:B------:R-:W-:Y:S02]  /*0560*/  LEA.HI.X.SX32 R17, R22, R2, 0x1, P0 ;  /* 0x0000000216117211 */ /* 0x000fe400000f0eff */
[----:B-1----:R-:W-:Y:S01]  /*0570*/  LEA R10, P0, R26, R3, 0x1 ;  /* 0x000000031a0a7211 */ /* 0x002fe200078008ff */
[----:B------:R1:W5:Y:S01]  /*0580*/  LDG.E.U16 R40, [R20.64] ;  /* 0x0000000614287981 */ /* 0x000362000c1e1500 */
[----:B------:R-:W-:-:S02]  /*0590*/  LEA R22, R5, R24, 0x1 ;  /* 0x0000001805167211 */ /* 0x000fc400078e08ff */
[-C--:B------:R-:W-:Y:S01]  /*05a0*/  LEA.HI.X.SX32 R11, R26, R2.reuse, 0x1, P0 ;  /* 0x000000021a0b7211 */ /* 0x080fe200000f0eff */
[----:B------:R0:W5:Y:S02]  /*05b0*/  LDG.E.U16 R39, [R16.64] ;  /* 0x0000000610277981 */ /* 0x000164000c1e1500 */
[C---:B------:R-:W-:Y:S01]  /*05c0*/  IMAD R26, R5.reuse, 0x2, R22 ;  /* 0x00000002051a7824 */ /* 0x040fe200078e0216 */
[-C--:B----4-:R-:W-:Y:S01]  /*05d0*/  LEA R12, P0, R28, R3.reuse, 0x1 ;  /* 0x000000031c0c7211 */ /* 0x090fe200078008ff */
[----:B------:R4:W5:Y:S02]  /*05e0*/  LDG.E.U16 R41, [R10.64] ;  /* 0x000000060a297981 */ /* 0x000964000c1e1500 */
[C---:B------:R-:W-:Y:S01]  /*05f0*/  IMAD R30, R5.reuse, 0x2, R26 ;  /* 0x00000002051e7824 */ /* 0x040fe200078e021a */
[----:B------:R-:W-:Y:S02]  /*0600*/  LEA R18, P1, R22, R3, 0x1 ;  /* 0x0000000316127211 */ /* 0x000fe400078208ff */
[-C--:B------:R-:W-:Y:S01]  /*0610*/  LEA.HI.X.SX32 R13, R28, R2.reuse, 0x1, P0 ;  /* 0x000000021c0d7211 */ /* 0x080fe200000f0eff */
[----:B------:R-:W-:Y:S01]  /*0620*/  IMAD R28, R5, 0x2, R30 ;  /* 0x00000002051c7824 */ /* 0x000fe200078e021e */
[----:B------:R-:W-:-:S02]  /*0630*/  LEA.HI.X.SX32 R19, R22, R2, 0x1, P1 ;  /* 0x0000000216137211 */ /* 0x000fc400008f0eff */
[CC--:B0-----:R-:W-:Y:S01]  /*0640*/  LEA R14, P0, R26.reuse, R3.reuse, 0x1 ;  /* 0x000000031a0e7211 */ /* 0x0c1fe200078008ff */
[C---:B------:R-:W-:Y:S01]  /*0650*/  IMAD R22, R5.reuse, 0x2, R28 ;  /* 0x0000000205167824 */ /* 0x040fe200078e021c */
[----:B------:R0:W5:Y:S02]  /*0660*/  LDG.E.U16 R42, [R12.64] ;  /* 0x000000060c2a7981 */ /* 0x000164000c1e1500 */
[----:B------:R-:W-:Y:S01]  /*0670*/  LEA.HI.X.SX32 R15, R26, R2, 0x1, P0 ;  /* 0x000000021a0f7211 */ /* 0x000fe200000f0eff */
[C---:B------:R-:W-:Y:S01]  /*0680*/  IMAD R26, R5.reuse, 0x2, R22 ;  /* 0x00000002051a7824 */ /* 0x040fe200078e0216 */
[C---:B------:R-:W-:Y:S01]  /*0690*/  LEA R16, P0, R30.reuse, R3, 0x1 ;  /* 0x000000031e107211 */ /* 0x040fe200078008ff */
[----:B------:R1:W5:Y:S03]  /*06a0*/  LDG.E.U16 R43, [R18.64] ;  /* 0x00000006122b7981 */ /* 0x000366000c1e1500 */
[----:B----4-:R-:W-:Y:S01]  /*06b0*/  LEA R10, R5, R26, 0x1 ;  /* 0x0000001a050a7211 */ /* 0x010fe200078e08ff */
[----:B------:R4:W5:Y:S01]  /*06c0*/  LDG.E.U16 R44, [R14.64] ;  /* 0x000000060e2c7981 */ /* 0x000962000c1e1500 */
[----:B------:R-:W-:-:S03]  /*06d0*/  LEA.HI.X.SX32 R17, R30, R2, 0x1, P0 ;  /* 0x000000021e117211 */ /* 0x000fc600000f0eff */
[C---:B------:R-:W-:Y:S01]  /*06e0*/  IMAD R30, R5.reuse, 0x2, R10 ;  /* 0x00000002051e7824 */ /* 0x040fe200078e020a */
[-C--:B0-----:R-:W-:Y:S01]  /*06f0*/  LEA R12, P0, R26, R3.reuse, 0x1 ;  /* 0x000000031a0c7211 */ /* 0x081fe200078008ff */
[----:B------:R0:W5:Y:S02]  /*0700*/  LDG.E.U16 R45, [R16.64] ;  /* 0x00000006102d7981 */ /* 0x000164000c1e1500 */
[C---:B------:R-:W-:Y:S01]  /*0710*/  IMAD R32, R5.reuse, 0x2, R30 ;  /* 0x0000000205207824 */ /* 0x040fe200078e021e */
[-C--:B-1----:R-:W-:Y:S02]  /*0720*/  LEA R20, P1, R22, R3.reuse, 0x1 ;  /* 0x0000000316147211 */ /* 0x082fe400078208ff */
[-C--:B------:R-:W-:Y:S01]  /*0730*/  LEA.HI.X.SX32 R13, R26, R2.reuse, 0x1, P0 ;  /* 0x000000021a0d7211 */ /* 0x080fe200000f0eff */
[----:B------:R-:W-:Y:S01]  /*0740*/  IMAD R26, R5, 0x2, R32 ;  /* 0x00000002051a7824 */ /* 0x000fe200078e0220 */
[----:B------:R-:W-:Y:S02]  /*0750*/  LEA R18, P0, R10, R3, 0x1 ;  /* 0x000000030a127211 */ /* 0x000fe400078008ff */
[----:B------:R-:W-:-:S02]  /*0760*/  LEA.HI.X.SX32 R21, R22, R2, 0x1, P1 ;  /* 0x0000000216157211 */ /* 0x000fc400008f0eff */
[-C--:B------:R-:W-:Y:S02]  /*0770*/  LEA R22, P1, R32, R3.reuse, 0x1 ;  /* 0x0000000320167211 */ /* 0x080fe400078208ff */
[-C--:B------:R-:W-:Y:S01]  /*0780*/  LEA.HI.X.SX32 R19, R10, R2.reuse, 0x1, P0 ;  /* 0x000000020a137211 */ /* 0x080fe200000f0eff */
[----:B------:R1:W5:Y:S01]  /*0790*/  LDG.E.U16 R46, [R20.64] ;  /* 0x00000006142e7981 */ /* 0x000362000c1e1500 */
[-C--:B0-----:R-:W-:Y:S02]  /*07a0*/  LEA R16, P0, R26, R3.reuse, 0x1 ;  /* 0x000000031a107211 */ /* 0x081fe400078008ff */
[-C--:B------:R-:W-:Y:S01]  /*07b0*/  LEA.HI.X.SX32 R23, R32, R2.reuse, 0x1, P1 ;  /* 0x0000000220177211 */ /* 0x080fe200008f0eff */
[C---:B----4-:R-:W-:Y:S01]  /*07c0*/  IMAD R14, R5.reuse, 0x2, R26 ;  /* 0x00000002050e7824 */ /* 0x050fe200078e021a */
[-C--:B------:R-:W-:Y:S01]  /*07d0*/  LEA.HI.X.SX32 R17, R26, R2.reuse, 0x1, P0 ;  /* 0x000000021a117211 */ /* 0x080fe200000f0eff */
[----:B------:R0:W4:Y:S04]  /*07e0*/  LDG.E.U16 R32, [R12.64] ;  /* 0x000000060c207981 */ /* 0x000128000c1e1500 */
[----:B------:R0:W4:Y:S04]  /*07f0*/  LDG.E.U16 R47, [R22.64] ;  /* 0x00000006162f7981 */ /* 0x000128000c1e1500 */
[----:B------:R-:W4:Y:S01]  /*0800*/  LDG.E.U16 R16, [R16.64] ;  /* 0x0000000610107981 */ /* 0x000f22000c1e1500 */
[-C--:B------:R-:W-:Y:S01]  /*0810*/  LEA R10, P0, R24, R3.reuse, 0x1 ;  /* 0x00000003180a7211 */ /* 0x080fe200078008ff */
[----:B------:R-:W-:Y:S01]  /*0820*/  IMAD R5, R5, 0x2, R14 ;  /* 0x0000000205057824 */ /* 0x000fe200078e020e */
[----:B-1----:R-:W-:Y:S01]  /*0830*/  LEA R20, P1, R14, R3, 0x1 ;  /* 0x000000030e147211 */ /* 0x002fe200078208ff */
[----:B------:R-:W4:Y:S01]  /*0840*/  LDG.E.U16 R18, [R18.64] ;  /* 0x0000000612127981 */ /* 0x000f22000c1e1500 */
[----:B------:R-:W-:-:S02]  /*0850*/  LEA.HI.X.SX32 R11, R24, R2, 0x1, P0 ;  /* 0x00000002180b7211 */ /* 0x000fc400000f0eff */
[-C--:B0-----:R-:W-:Y:S02]  /*0860*/  LEA R12, P0, R28, R3.reuse, 0x1 ;  /* 0x000000031c0c7211 */ /* 0x081fe400078008ff */
[-C--:B------:R-:W-:Y:S01]  /*0870*/  LEA.HI.X.SX32 R21, R14, R2.reuse, 0x1, P1 ;  /* 0x000000020e157211 */ /* 0x080fe200008f0eff */
[----:B------:R-:W4:Y:S01]  /*0880*/  LDG.E.U16 R10, [R10.64] ;  /* 0x000000060a0a7981 */ /* 0x000f22000c1e1500 */
[-C--:B------:R-:W-:Y:S02]  /*0890*/  LEA.HI.X.SX32 R13, R28, R2.reuse, 0x1, P0 ;  /* 0x000000021c0d7211 */ /* 0x080fe400000f0eff */
[CC--:B------:R-:W-:Y:S01]  /*08a0*/  LEA R14, P1, R30.reuse, R3.reuse, 0x1 ;  /* 0x000000031e0e7211 */ /* 0x0c0fe200078208ff */
[----:B------:R-:W4:Y:S01]  /*08b0*/  LDG.E.U16 R20, [R20.64] ;  /* 0x0000000614147981 */ /* 0x000f22000c1e1500 */
[C---:B------:R-:W-:Y:S02]  /*08c0*/  LEA R22, P0, R5.reuse, R3, 0x1 ;  /* 0x0000000305167211 */ /* 0x040fe400078008ff */
[-C--:B------:R-:W-:Y:S01]  /*08d0*/  LEA.HI.X.SX32 R15, R30, R2.reuse, 0x1, P1 ;  /* 0x000000021e0f7211 */ /* 0x080fe200008f0eff */
[----:B------:R-:W4:Y:S01]  /*08e0*/  LDG.E.U16 R12, [R12.64] ;  /* 0x000000060c0c7981 */ /* 0x000f22000c1e1500 */
[----:B------:R-:W-:-:S03]  /*08f0*/  LEA.HI.X.SX32 R23, R5, R2, 0x1, P0 ;  /* 0x0000000205177211 */ /* 0x000fc600000f0eff */
[----:B------:R-:W4:Y:S04]  /*0900*/  LDG.E.U16 R14, [R14.64] ;  /* 0x000000060e0e7981 */ /* 0x000f28000c1e1500 */
[----:B------:R-:W4:Y:S01]  /*0910*/  LDG.E.U16 R22, [R22.64] ;  /* 0x0000000616167981 */ /* 0x000f22000c1e1500 */
[----:B------:R-:W-:Y:S02]  /*0920*/  SHF.R.S32.HI R3, RZ, 0x8, R48 ;  /* 0x00000008ff037819 */ /* 0x000fe40000011430 */
[----:B------:R-:W-:Y:S02]  /*0930*/  LOP3.LUT R2, R48, 0xff, RZ, 0xc0, !PT ;  /* 0x000000ff30027812 */ /* 0x000fe400078ec0ff */
[----:B------:R-:W-:Y:S02]  /*0940*/  SGXT R3, R3, 0x1 ;  /* 0x000000010303781a */ /* 0x000fe40000000200 */
[----:B------:R-:W-:-:S04]  /*0950*/  SHF.L.U32 R2, R2, 0x1, RZ ;  /* 0x0000000102027819 */ /* 0x000fc800000006ff */
[----:B------:R-:W-:-:S04]  /*0960*/  LOP3.LUT R2, R2, 0x210, R3, 0x78, !PT ;  /* 0x0000021002027812 */ /* 0x000fc800078e7803 */
[C---:B------:R-:W-:Y:S02]  /*0970*/  LOP3.LUT R3, R2.reuse, 0x20, RZ, 0x3c, !PT ;  /* 0x0000002002037812 */ /* 0x040fe400078e3cff */
[----:B------:R-:W-:Y:S01]  /*0980*/  LOP3.LUT R5, R2, 0x40, RZ, 0x3c, !PT ;  /* 0x0000004002057812 */ /* 0x000fe200078e3cff */
[----:B------:R-:W-:Y:S01]  /*0990*/  IMAD.SHL.U32 R0, R0, 0x100, RZ ;  /* 0x0000010000007824 */ /* 0x000fe200078e00ff */
[----:B--2---:R-:W-:Y:S04]  /*09a0*/  STS.U16 [R2], R4 ;  /* 0x0000000402007388 */ /* 0x004fe80000000400 */
[----:B---3--:R0:W-:Y:S02]  /*09b0*/  STS.U16 [R2+0x1000], R9 ;  /* 0x0010000902007388 */ /* 0x0081e40000000400 */
[----:B0-----:R-:W-:-:S02]  /*09c0*/  LOP3.LUT R9, R2, 0x60, RZ, 0x3c, !PT ;  /* 0x0000006002097812 */ /* 0x001fc400078e3cff */
[----:B-----5:R-:W-:Y:S04]  /*09d0*/  STS.U16 [R2+0x2000], R31 ;  /* 0x0020001f02007388 */ /* 0x020fe80000000400 */
[----:B------:R-:W-:Y:S04]  /*09e0*/  STS.U16 [R2+0x3000], R36 ;  /* 0x0030002402007388 */ /* 0x000fe80000000400 */
[----:B------:R-:W-:Y:S04]  /*09f0*/  STS.U16 [R2+0x4000], R40 ;  /* 0x0040002802007388 */ /* 0x000fe80000000400 */
[----:B------:R-:W-:Y:S04]  /*0a00*/  STS.U16 [R2+0x5000], R43 ;  /* 0x0050002b02007388 */ /* 0x000fe80000000400 */
[----:B------:R-:W-:Y:S04]  /*0a10*/  STS.U16 [R2+0x6000], R46 ;  /* 0x0060002e02007388 */ /* 0x000fe80000000400 */
[----:B----4-:R0:W-:Y:S04]  /*0a20*/  STS.U16 [R2+0x7000], R47 ;  /* 0x0070002f02007388 */ /* 0x0101e80000000400 */
[----:B------:R-:W-:Y:S04]  /*0a30*/  STS.U16 [R3+0x400], R6 ;  /* 0x0004000603007388 */ /* 0x000fe80000000400 */
[----:B------:R-:W-:Y:S01]  /*0a40*/  STS.U16 [R3+0x1400], R25 ;  /* 0x0014001903007388 */ /* 0x000fe20000000400 */
[----:B0-----:R-:W-:-:S03]  /*0a50*/  IMAD.MOV.U32 R2, RZ, RZ, 0x3f800000 ;  /* 0x3f800000ff027424 */ /* 0x001fc600078e00ff */
[----:B------:R-:W-:Y:S04]  /*0a60*/  STS.U16 [R3+0x2400], R33 ;  /* 0x0024002103007388 */ /* 0x000fe80000000400 */
[----:B------:R-:W-:Y:S04]  /*0a70*/  STS.U16 [R3+0x3400], R37 ;  /* 0x0034002503007388 */ /* 0x000fe80000000400 */
[----:B------:R-:W-:Y:S04]  /*0a80*/  STS.U16 [R3+0x4400], R41 ;  /* 0x0044002903007388 */ /* 0x000fe80000000400 */
[----:B------:R-:W-:Y:S04]  /*0a90*/  STS.U16 [R3+0x5400], R44 ;  /* 0x0054002c03007388 */ /* 0x000fe80000000400 */
[----:B------:R-:W-:Y:S04]  /*0aa0*/  STS.U16 [R3+0x6400], R32 ;  /* 0x0064002003007388 */ /* 0x000fe80000000400 */
[----:B------:R0:W-:Y:S02]  /*0ab0*/  STS.U16 [R3+0x7400], R16 ;  /* 0x0074001003007388 */ /* 0x0001e40000000400 */
[----:B0-----:R-:W-:-:S05]  /*0ac0*/  IMAD.MOV.U32 R3, RZ, RZ, 0x3f800000 ;  /* 0x3f800000ff037424 */ /* 0x001fca00078e00ff */
[----:B------:R-:W-:Y:S04]  /*0ad0*/  STL [R1+0x90], R3 ;  /* 0x0000900301007387 */ /* 0x000fe80000100800 */
[----:B------:R0:W-:Y:S02]  /*0ae0*/  STL [R1+0x8c], R2 ;  /* 0x00008c0201007387 */ /* 0x0001e40000100800 */
[----:B0-----:R-:W-:-:S04]  /*0af0*/  IADD3 R2, R0, 0x100, RZ ;  /* 0x0000010000027810 */ /* 0x001fc80007ffe0ff */
[----:B------:R-:W-:Y:S01]  /*0b00*/  ISETP.GE.AND P0, PT, R2, 0x1, PT ;  /* 0x000000010200780c */ /* 0x000fe20003f06270 */
[----:B------:R0:W-:Y:S01]  /*0b10*/  STS.U16 [R5+0x800], R7 ;  /* 0x0008000705007388 */ /* 0x0001e20000000400 */
[----:B------:R-:W-:Y:S01]  /*0b20*/  IMAD.MOV.U32 R36, RZ, RZ, -0x800000 ;  /* 0xff800000ff247424 */ /* 0x000fe200078e00ff */
[----:B------:R-:W-:Y:S02]  /*0b30*/  CS2R R32, SRZ ;  /* 0x0000000000207805 */ /* 0x000fe4000001ff00 */
[----:B------:R1:W-:Y:S01]  /*0b40*/  STS.U16 [R5+0x1800], R27 ;  /* 0x0018001b05007388 */ /* 0x0003e20000000400 */
[----:B------:R-:W-:Y:S01]  /*0b50*/  IMAD.MOV.U32 R37, RZ, RZ, -0x800000 ;  /* 0xff800000ff257424 */ /* 0x000fe200078e00ff */
[----:B------:R-:W-:Y:S02]  /*0b60*/  CS2R R30, SRZ ;  /* 0x00000000001e7805 */ /* 0x000fe4000001ff00 */
[----:B------:R-:W-:Y:S01]  /*0b70*/  STS.U16 [R5+0x2800], R34 ;  /* 0x0028002205007388 */ /* 0x000fe20000000400 */
[----:B------:R-:W-:Y:S01]  /*0b80*/  CS2R R24, SRZ ;  /* 0x0000000000187805 */ /* 0x000fe2000001ff00 */
[----:B------:R-:W-:-:S02]  /*0b90*/  CS2R R16, SRZ ;  /* 0x0000000000107805 */ /* 0x000fc4000001ff00 */
[----:B------:R2:W-:Y:S01]  /*0ba0*/  STS.U16 [R5+0x3800], R38 ;  /* 0x0038002605007388 */ /* 0x0005e20000000400 */
[----:B0-----:R-:W-:Y:S01]  /*0bb0*/  CS2R R6, SRZ ;  /* 0x0000000000067805 */ /* 0x001fe2000001ff00 */
[----:B-1----:R-:W-:Y:S02]  /*0bc0*/  CS2R R26, SRZ ;  /* 0x00000000001a7805 */ /* 0x002fe4000001ff00 */
[----:B------:R-:W-:Y:S01]  /*0bd0*/  STS.U16 [R5+0x4800], R42 ;  /* 0x0048002a05007388 */ /* 0x000fe20000000400 */
[----:B------:R-:W-:-:S03]  /*0be0*/  LOP3.LUT R2, R48, 0x1ff, RZ, 0xc0, !PT ;  /* 0x000001ff30027812 */ /* 0x000fc600078ec0ff */
[----:B------:R-:W-:Y:S01]  /*0bf0*/  STS.U16 [R5+0x5800], R45 ;  /* 0x0058002d05007388 */ /* 0x000fe20000000400 */
[----:B------:R-:W-:-:S03]  /*0c00*/  LOP3.LUT R3, R48, 0x1e0, RZ, 0xc0, !PT ;  /* 0x000001e030037812 */ /* 0x000fc600078ec0ff */
[----:B------:R0:W-:Y:S01]  /*0c10*/  STS.U16 [R5+0x6800], R18 ;  /* 0x0068001205007388 */ /* 0x0001e20000000400 */
[----:B--2---:R-:W-:-:S03]  /*0c20*/  SHF.L.U32 R38, R48, 0x1, RZ ;  /* 0x0000000130267819 */ /* 0x004fc600000006ff */
[----:B------:R1:W-:Y:S04]  /*0c30*/  STS.U16 [R5+0x7800], R20 ;  /* 0x0078001405007388 */ /* 0x0003e80000000400 */
[----:B------:R-:W-:Y:S01]  /*0c40*/  STS.U16 [R9+0xc00], R8 ;  /* 0x000c000809007388 */ /* 0x000fe20000000400 */
[----:B0-----:R-:W-:-:S03]  /*0c50*/  CS2R R18, SRZ ;  /* 0x0000000000127805 */ /* 0x001fc6000001ff00 */
[----:B------:R0:W-:Y:S01]  /*0c60*/  STS.U16 [R9+0x1c00], R29 ;  /* 0x001c001d09007388 */ /* 0x0001e20000000400 */
[----:B-1----:R-:W-:Y:S01]  /*0c70*/  CS2R R20, SRZ ;  /* 0x0000000000147805 */ /* 0x002fe2000001ff00 */
[----:B------:R-:W-:Y:S02]  /*0c80*/  CS2R R4, SRZ ;  /* 0x0000000000047805 */ /* 0x000fe4000001ff00 */
[----:B------:R1:W-:Y:S04]  /*0c90*/  STS.U16 [R9+0x2c00], R35 ;  /* 0x002c002309007388 */ /* 0x0003e80000000400 */
[----:B------:R2:W-:Y:S01]  /*0ca0*/  STS.U16 [R9+0x3c00], R39 ;  /* 0x003c002709007388 */ /* 0x0005e20000000400 */
[----:B0-----:R-:W-:-:S03]  /*0cb0*/  CS2R R28, SRZ ;  /* 0x00000000001c7805 */ /* 0x001fc6000001ff00 */
[----:B------:R0:W-:Y:S01]  /*0cc0*/  STS.U16 [R9+0x4c00], R10 ;  /* 0x004c000a09007388 */ /* 0x0001e20000000400 */
[----:B-1----:R-:W-:-:S03]  /*0cd0*/  CS2R R34, SRZ ;  /* 0x0000000000227805 */ /* 0x002fc6000001ff00 */
[----:B------:R1:W-:Y:S01]  /*0ce0*/  STS.U16 [R9+0x5c00], R12 ;  /* 0x005c000c09007388 */ /* 0x0003e20000000400 */
[----:B--2---:R-:W-:-:S03]  /*0cf0*/  LOP3.LUT R39, R48, 0x1c, RZ, 0xc0, !PT ;  /* 0x0000001c30277812 */ /* 0x004fc600078ec0ff */
[----:B------:R2:W-:Y:S01]  /*0d00*/  STS.U16 [R9+0x6c00], R14 ;  /* 0x006c000e09007388 */ /* 0x0005e20000000400 */
[----:B0-----:R-:W-:-:S03]  /*0d10*/  CS2R R10, SRZ ;  /* 0x00000000000a7805 */ /* 0x001fc6000001ff00 */
[----:B------:R0:W-:Y:S01]  /*0d20*/  STS.U16 [R9+0x7c00], R22 ;  /* 0x007c001609007388 */ /* 0x0001e20000000400 */
[----:B-1----:R-:W-:Y:S01]  /*0d30*/  CS2R R12, SRZ ;  /* 0x00000000000c7805 */ /* 0x002fe2000001ff00 */
[----:B--2---:R-:W-:Y:S01]  /*0d40*/  CS2R R14, SRZ ;  /* 0x00000000000e7805 */ /* 0x004fe2000001ff00 */
[----:B0-----:R-:W-:Y:S01]  /*0d50*/  CS2R R22, SRZ ;  /* 0x0000000000167805 */ /* 0x001fe2000001ff00 */
[----:B------:R-:W-:Y:S01]  /*0d60*/  CS2R R8, SRZ ;  /* 0x0000000000087805 */ /* 0x000fe2000001ff00 */
[----:B------:R-:W-:Y:S05]  /*0d70*/  @!P0 BRA `(.L_x_0) ;  /* 0x0000680000008947 */ /* 0x000fea0003800000 */
[----:B------:R-:W-:Y:S01]  /*0d80*/  SHF.R.U32.HI R5, RZ, 0x1, R3 ;  /* 0x00000001ff057819 */ /* 0x000fe20000011603 */
[----:B------:R-:W-:Y:S01]  /*0d90*/  IMAD.SHL.U32 R119, R2, 0x2, RZ ;  /* 0x0000000202777824 */ /* 0x000fe200078e00ff */
[C---:B------:R-:W-:Y:S01]  /*0da0*/  LOP3.LUT R3, R48.reuse, 0x7, RZ, 0xc0, !PT ;  /* 0x0000000730037812 */ /* 0x040fe200078ec0ff */
[----:B------:R-:W-:Y:S01]  /*0db0*/  IMAD.SHL.U32 R10, R48, 0x100, RZ ;  /* 0x00000100300a7824 */ /* 0x000fe200078e00ff */
[----:B------:R-:W-:Y:S01]  /*0dc0*/  LOP3.LUT R6, R38, 0x10, RZ, 0xc0, !PT ;  /* 0x0000001026067812 */ /* 0x000fe200078ec0ff */
[----:B------:R-:W-:Y:S01]  /*0dd0*/  IMAD.MOV.U32 R29, RZ, RZ, c[0x0][0x1a4] ;  /* 0x00006900ff1d7624 */ /* 0x000fe200078e00ff */
[C---:B------:R-:W-:Y:S01]  /*0de0*/  LOP3.LUT R4, R48.reuse, 0x1c0, RZ, 0xc0, !PT ;  /* 0x000001c030047812 */ /* 0x040fe200078ec0ff */
[----:B------:R-:W-:Y:S01]  /*0df0*/  IMAD R7, R3, 0x210, RZ ;  /* 0x0000021003077824 */ /* 0x000fe200078e02ff */
[----:B------:R-:W-:Y:S01]  /*0e00*/  LOP3.LUT R2, R48, 0x180, RZ, 0xc0, !PT ;  /* 0x0000018030027812 */ /* 0x000fe200078ec0ff */
[----:B------:R-:W-:Y:S01]  /*0e10*/  IMAD.MOV.U32 R14, RZ, RZ, c[0x0][0x1b8] ;  /* 0x00006e00ff0e7624 */ /* 0x000fe200078e00ff */
[----:B------:R-:W-:Y:S01]  /*0e20*/  LEA.HI R5, R39, R5, RZ, 0x1e ;  /* 0x0000000527057211 */ /* 0x000fe200078ff0ff */
[----:B------:R-:W-:Y:S01]  /*0e30*/  IMAD R116, R3, 0x110, RZ ;  /* 0x0000011003747824 */ /* 0x000fe200078e02ff */
[----:B------:R-:W-:Y:S01]  /*0e40*/  LOP3.LUT R6, R6, 0x1e0, R48, 0xf8, !PT ;  /* 0x000001e006067812 */ /* 0x000fe200078ef830 */
[----:B------:R-:W-:Y:S01]  /*0e50*/  IMAD.MOV.U32 R117, RZ, RZ, RZ ;  /* 0x000000ffff757224 */ /* 0x000fe200078e00ff */
[----:B------:R-:W-:Y:S01]  /*0e60*/  SHF.R.U32.HI R4, RZ, 0x2, R4 ;  /* 0x00000002ff047819 */ /* 0x000fe20000011604 */
[----:B------:R-:W-:Y:S01]  /*0e70*/  UMOV UR4, URZ ;  /* 0x0000003f00047c82 */ /* 0x000fe20008000000 */
[----:B------:R-:W-:Y:S01]  /*0e80*/  SHF.R.U32.HI R8, RZ, 0x3, R2 ;  /* 0x00000003ff087819 */ /* 0x000fe20000011602 */
[----:B------:R-:W-:Y:S01]  /*0e90*/  IMAD.IADD R2, R0, 0x1, R5 ;  /* 0x0000000100027824 */ /* 0x000fe200078e0205 */
[----:B------:R-:W-:Y:S01]  /*0ea0*/  LOP3.LUT R0, R48, 0x3f, RZ, 0xc0, !PT ;  /* 0x0000003f30007812 */ /* 0x000fe200078ec0ff */
[----:B------:R-:W-:Y:S01]  /*0eb0*/  IMAD R5, R49, c[0x0][0x1b0], RZ ;  /* 0x00006c0031057a24 */ /* 0x000fe200078e02ff */
[----:B------:R-:W-:Y:S01]  /*0ec0*/  LOP3.LUT R13, R7, R6, RZ, 0x3c, !PT ;  /* 0x00000006070d7212 */ /* 0x000fe200078e3cff */
[----:B------:R-:W-:Y:S01]  /*0ed0*/  UMOV UR5, URZ ;  /* 0x0000003f00057c82 */ /* 0x000fe20008000000 */
[----:B------:R-:W-:Y:S01]  /*0ee0*/  LOP3.LUT R118, R119, R4, RZ, 0x3c, !PT ;  /* 0x0000000477767212 */ /* 0x000fe200078e3cff */
[----:B------:R-:W-:Y:S01]  /*0ef0*/  IMAD R4, R49, c[0x0][0x1a0], RZ ;  /* 0x0000680031047a24 */ /* 0x000fe200078e02ff */
[----:B------:R-:W-:Y:S01]  /*0f00*/  LOP3.LUT R119, R119, R8, RZ, 0x3c, !PT ;  /* 0x0000000877777212 */ /* 0x000fe200078e3cff */
[----:B------:R-:W-:Y:S01]  /*0f10*/  IMAD R7, R0, c[0x0][0x1a8], RZ ;  /* 0x00006a0000077a24 */ /* 0x000fe200078e02ff */
[----:B------:R-:W-:Y:S01]  /*0f20*/  SHF.R.U32.HI R6, RZ, 0x6, R48 ;  /* 0x00000006ff067819 */ /* 0x000fe20000011630 */
[----:B------:R-:W-:Y:S01]  /*0f30*/  IMAD.SHL.U32 R0, R4, 0x2, RZ ;  /* 0x0000000204007824 */ /* 0x000fe200078e00ff */
[----:B------:R-:W-:-:S02]  /*0f40*/  LOP3.LUT R8, R48, 0x7f, RZ, 0xc0, !PT ;  /* 0x0000007f30087812 */ /* 0x000fc400078ec0ff */
[----:B------:R-:W-:Y:S02]  /*0f50*/  SGXT.U32 R6, R6, 0x3 ;  /* 0x000000030606781a */ /* 0x000fe40000000000 */
[----:B------:R-:W-:Y:S01]  /*0f60*/  SHF.L.U32 R9, R7, 0x1, RZ ;  /* 0x0000000107097819 */ /* 0x000fe200000006ff */
[----:B------:R-:W-:Y:S01]  /*0f70*/  IMAD R12, R8, c[0x0][0x1b4], RZ ;  /* 0x00006d00080c7a24 */ /* 0x000fe200078e02ff */
[----:B------:R-:W-:Y:S01]  /*0f80*/  LOP3.LUT R10, R10, 0x1000, RZ, 0xc0, !PT ;  /* 0x000010000a0a7812 */ /* 0x000fe200078ec0ff */
[----:B------:R-:W-:Y:S01]  /*0f90*/  IMAD R8, R6, c[0x0][0x1a4], RZ ;  /* 0x0000690006087a24 */ /* 0x000fe200078e02ff */
[----:B------:R-:W-:Y:S01]  /*0fa0*/  IADD3 R25, P0, P1, R9, c[0x0][0x168], R0 ;  /* 0x00005a0009197a10 */ /* 0x000fe2000791e000 */
[----:B------:R-:W-:Y:S01]  /*0fb0*/  IMAD.SHL.U32 R6, R5, 0x2, RZ ;  /* 0x0000000205067824 */ /* 0x000fe200078e00ff */
[----:B------:R-:W-:Y:S01]  /*0fc0*/  LOP3.LUT R116, R116, 0x30, R38, 0x78, !PT ;  /* 0x0000003074747812 */ /* 0x000fe200078e7826 */
[----:B------:R-:W-:Y:S02]  /*0fd0*/  IMAD.SHL.U32 R11, R12, 0x2, RZ ;  /* 0x000000020c0b7824 */ /* 0x000fe400078e00ff */
[----:B------:R-:W-:-:S02]  /*0fe0*/  IMAD R9, R29, 0x8, R8 ;  /* 0x000000081d097824 */ /* 0x000fc400078e0208 */
[----:B------:R-:W-:Y:S01]  /*0ff0*/  IMAD.IADD R13, R10, 0x1, R13 ;  /* 0x000000010a0d7824 */ /* 0x000fe200078e020d */
[----:B------:R-:W-:Y:S01]  /*1000*/  IADD3 R0, P2, P3, R11, c[0x0][0x170], R6 ;  /* 0x00005c000b007a10 */ /* 0x000fe20007b5e006 */
[----:B------:R-:W-:Y:S01]  /*1010*/  IMAD R10, R29, 0x8, R9 ;  /* 0x000000081d0a7824 */ /* 0x000fe200078e0209 */
[----:B------:R-:W-:Y:S01]  /*1020*/  SHF.R.U32.HI R11, RZ, 0x7, R48 ;  /* 0x00000007ff0b7819 */ /* 0x000fe20000011630 */
[----:B------:R-:W-:Y:S01]  /*1030*/  IMAD.HI R6, R4, 0x2, RZ ;  /* 0x0000000204067827 */ /* 0x000fe200078e02ff */
[----:B------:R0:W-:Y:S02]  /*1040*/  STL [R1+0x88], R13 ;  /* 0x0000880d01007387 */ /* 0x0001e40000100800 */
[----:B------:R-:W-:Y:S01]  /*1050*/  SGXT.U32 R4, R11, 0x2 ;  /* 0x000000020b04781a */ /* 0x000fe20000000000 */
[----:B------:R-:W-:Y:S01]  /*1060*/  IMAD.HI R11, R5, 0x2, RZ ;  /* 0x00000002050b7827 */ /* 0x000fe200078e02ff */
[----:B------:R-:W-:-:S03]  /*1070*/  LEA R5, R29, R10, 0x3 ;  /* 0x0000000a1d057211 */ /* 0x000fc600078e18ff */
[----:B------:R-:W-:-:S04]  /*1080*/  IMAD.HI R7, R7, 0x2, RZ ;  /* 0x0000000207077827 */ /* 0x000fc800078e02ff */
[----:B0-----:R-:W-:Y:S01]  /*1090*/  IMAD R13, R4, c[0x0][0x1b8], RZ ;  /* 0x00006e00040d7a24 */ /* 0x001fe200078e02ff */
[----:B------:R-:W-:Y:S01]  /*10a0*/  IADD3.X R27, R7, c[0x0][0x16c], R6, P0, P1 ;  /* 0x00005b00071b7a10 */ /* 0x000fe200007e2406 */
[----:B------:R-:W-:Y:S01]  /*10b0*/  IMAD R4, R29, 0x8, R5 ;  /* 0x000000081d047824 */ /* 0x000fe200078e0205 */
[-C--:B------:R-:W-:Y:S01]  /*10c0*/  LEA R18, P0, R8, R25.reuse, 0x1 ;  /* 0x0000001908127211 */ /* 0x080fe200078008ff */
[----:B------:R-:W-:Y:S01]  /*10d0*/  IMAD.HI R12, R12, 0x2, RZ ;  /* 0x000000020c0c7827 */ /* 0x000fe200078e02ff */
[----:B------:R-:W-:Y:S02]  /*10e0*/  LEA R16, P1, R9, R25, 0x1 ;  /* 0x0000001909107211 */ /* 0x000fe400078208ff */
[-C--:B------:R-:W-:Y:S01]  /*10f0*/  LEA.HI.X.SX32 R19, R8, R27.reuse, 0x1, P0 ;  /* 0x0000001b08137211 */ /* 0x080fe200000f0eff */
[----:B------:R-:W-:Y:S01]  /*1100*/  IMAD R6, R29, 0x8, R4 ;  /* 0x000000081d067824 */ /* 0x000fe200078e0204 */
[----:B------:R-:W-:Y:S02]  /*1110*/  LEA.HI.X.SX32 R17, R9, R27, 0x1, P1 ;  /* 0x0000001b09117211 */ /* 0x000fe400008f0eff */
[----:B------:R-:W-:Y:S01]  /*1120*/  LEA R20, P1, R5, R25, 0x1 ;  /* 0x0000001905147211 */ /* 0x000fe200078208ff */
[----:B------:R-:W-:Y:S01]  /*1130*/  IMAD R7, R29, 0x8, R6 ;  /* 0x000000081d077824 */ /* 0x000fe200078e0206 */
[----:B------:R0:W-:Y:S01]  /*1140*/  STL.64 [R1+0x190], R18 ;  /* 0x0001901201007387 */ /* 0x0001e20000100a00 */
[----:B------:R-:W-:Y:S01]  /*1150*/  IADD3.X R12, R12, c[0x0][0x174], R11, P2, P3 ;  /* 0x00005d000c0c7a10 */ /* 0x000fe200017e640b */
[----:B------:R-:W-:Y:S01]  /*1160*/  IMAD R11, R14, 0x4, R13 ;  /* 0x000000040e0b7824 */ /* 0x000fe200078e020d */
[----:B------:R-:W-:Y:S01]  /*1170*/  LEA.HI.X.SX32 R21, R5, R27, 0x1, P1 ;  /* 0x0000001b05157211 */ /* 0x000fe200008f0eff */
[C---:B------:R-:W-:Y:S01]  /*1180*/  IMAD R8, R29.reuse, 0x8, R7 ;  /* 0x000000081d087824 */ /* 0x040fe200078e0207 */
[----:B------:R-:W-:Y:S01]  /*1190*/  LEA R30, P1, R6, R25, 0x1 ;  /* 0x00000019061e7211 */ /* 0x000fe200078208ff */
[----:B------:R1:W-:Y:S01]  /*11a0*/  STL.64 [R1+0x188], R16 ;  /* 0x0001881001007387 */ /* 0x0003e20000100a00 */
[----:B------:R-:W-:Y:S01]  /*11b0*/  LEA R15, R14, R11, 0x2 ;  /* 0x0000000b0e0f7211 */ /* 0x000fe200078e10ff */
[----:B------:R-:W-:Y:S01]  /*11c0*/  IMAD R9, R29, 0x8, R8 ;  /* 0x000000081d097824 */ /* 0x000fe200078e0208 */
[----:B------:R-:W-:-:S02]  /*11d0*/  LEA.HI.X.SX32 R31, R6, R27, 0x1, P1 ;  /* 0x0000001b061f7211 */ /* 0x000fc400008f0eff */
[-C--:B------:R-:W-:Y:S01]  /*11e0*/  LEA R32, P1, R8, R25.reuse, 0x1 ;  /* 0x0000001908207211 */ /* 0x080fe200078208ff */
[C---:B------:R-:W-:Y:S01]  /*11f0*/  IMAD R5, R29.reuse, 0x8, R9 ;  /* 0x000000081d057824 */ /* 0x040fe200078e0209 */
[----:B0-----:R-:W-:Y:S02]  /*1200*/  LEA R18, P0, R10, R25, 0x1 ;  /* 0x000000190a127211 */ /* 0x001fe400078008ff */
[-C--:B------:R-:W-:Y:S02]  /*1210*/  LEA.HI.X.SX32 R33, R8, R27.reuse, 0x1, P1 ;  /* 0x0000001b08217211 */ /* 0x080fe400008f0eff */
[----:B------:R-:W-:Y:S01]  /*1220*/  LEA.HI.X.SX32 R19, R10, R27, 0x1, P0 ;  /* 0x0000001b0a137211 */ /* 0x000fe200000f0eff */
[C---:B------:R-:W-:Y:S01]  /*1230*/  IMAD R10, R29.reuse, 0x8, R5 ;  /* 0x000000081d0a7824 */ /* 0x040fe200078e0205 */
[----:B------:R-:W-:Y:S01]  /*1240*/  LEA R22, P0, R4, R25, 0x1 ;  /* 0x0000001904167211 */ /* 0x000fe200078008ff */
[----:B-1----:R-:W-:Y:S02]  /*1250*/  IMAD R17, R14, 0x4, R15 ;  /* 0x000000040e117824 */ /* 0x002fe400078e020f */
[----:B------:R0:W-:Y:S01]  /*1260*/  STL.64 [R1+0x180], R18 ;  /* 0x0001801201007387 */ /* 0x0001e20000100a00 */
[----:B------:R-:W-:Y:S01]  /*1270*/  LEA.HI.X.SX32 R23, R4, R27, 0x1, P0 ;  /* 0x0000001b04177211 */ /* 0x000fe200000f0eff */
[----:B------:R-:W-:Y:S01]  /*1280*/  IMAD R4, R29, 0x8, R10 ;  /* 0x000000081d047824 */ /* 0x000fe200078e020a */
[----:B------:R-:W-:Y:S01]  /*1290*/  LEA R34, P0, R7, R25, 0x1 ;  /* 0x0000001907227211 */ /* 0x000fe200078008ff */
[----:B------:R1:W-:Y:S02]  /*12a0*/  STL.64 [R1+0x178], R20 ;  /* 0x0001781401007387 */ /* 0x0003e40000100a00 */
[----:B------:R-:W-:Y:S01]  /*12b0*/  IMAD R6, R29, 0x8, R4 ;  /* 0x000000081d067824 */ /* 0x000fe200078e0204 */
[----:B------:R-:W-:Y:S01]  /*12c0*/  LEA.HI.X.SX32 R35, R7, R27, 0x1, P0 ;  /* 0x0000001b07237211 */ /* 0x000fe200000f0eff */
[----:B------:R2:W-:Y:S02]  /*12d0*/  STL.64 [R1+0x170], R22 ;  /* 0x0001701601007387 */ /* 0x0005e40000100a00 */
[----:B------:R-:W-:-:S02]  /*12e0*/  IMAD R7, R29, 0x8, R6 ;  /* 0x000000081d077824 */ /* 0x000fc400078e0206 */
[----:B------:R3:W-:Y:S01]  /*12f0*/  STL.64 [R1+0x168], R30 ;  /* 0x0001681e01007387 */ /* 0x0007e20000100a00 */
[C---:B0-----:R-:W-:Y:S02]  /*1300*/  IMAD R19, R14.reuse, 0x4, R17 ;  /* 0x000000040e137824 */ /* 0x041fe400078e0211 */
[----:B------:R-:W-:Y:S01]  /*1310*/  LEA R8, R29, R7, 0x3 ;  /* 0x000000071d087211 */ /* 0x000fe200078e18ff */
[----:B------:R0:W-:Y:S02]  /*1320*/  STL.64 [R1+0x160], R34 ;  /* 0x0001602201007387 */ /* 0x0001e40000100a00 */
[C---:B-1----:R-:W-:Y:S02]  /*1330*/  LEA R21, R14.reuse, R19, 0x2 ;  /* 0x000000130e157211 */ /* 0x042fe400078e10ff */
[----:B------:R1:W-:Y:S03]  /*1340*/  STL.64 [R1+0x158], R32 ;  /* 0x0001582001007387 */ /* 0x0003e60000100a00 */
[----:B--2---:R-:W-:Y:S01]  /*1350*/  IMAD R23, R14, 0x4, R21 ;  /* 0x000000040e177824 */ /* 0x004fe200078e0215 */
[----:B---3--:R-:W-:-:S04]  /*1360*/  LEA R30, P2, R9, R25, 0x1 ;  /* 0x00000019091e7211 */ /* 0x008fc800078408ff */
[----:B------:R-:W-:Y:S02]  /*1370*/  LEA.HI.X.SX32 R31, R9, R27, 0x1, P2 ;  /* 0x0000001b091f7211 */ /* 0x000fe400010f0eff */
[CC--:B0-----:R-:W-:Y:S02]  /*1380*/  LEA R34, P0, R5.reuse, R25.reuse, 0x1 ;  /* 0x0000001905227211 */ /* 0x0c1fe400078008ff */
[----:B-1----:R-:W-:Y:S01]  /*1390*/  LEA R32, P1, R10, R25, 0x1 ;  /* 0x000000190a207211 */ /* 0x002fe200078208ff */
[----:B------:R0:W-:Y:S01]  /*13a0*/  STL.64 [R1+0x150], R30 ;  /* 0x0001501e01007387 */ /* 0x0001e20000100a00 */
[-C--:B------:R-:W-:Y:S01]  /*13b0*/  LEA.HI.X.SX32 R35, R5, R27.reuse, 0x1, P0 ;  /* 0x0000001b05237211 */ /* 0x080fe200000f0eff */
[----:B------:R-:W-:Y:S01]  /*13c0*/  IMAD R5, R14, 0x4, R23 ;  /* 0x000000040e057824 */ /* 0x000fe200078e0217 */
[----:B------:R-:W-:Y:S02]  /*13d0*/  LEA.HI.X.SX32 R33, R10, R27, 0x1, P1 ;  /* 0x0000001b0a217211 */ /* 0x000fe400008f0eff */
[C---:B------:R-:W-:Y:S01]  /*13e0*/  LEA R36, P0, R6.reuse, R25, 0x1 ;  /* 0x0000001906247211 */ /* 0x040fe200078008ff */
[----:B------:R1:W-:Y:S03]  /*13f0*/  STL.64 [R1+0x148], R34 ;  /* 0x0001482201007387 */ /* 0x0003e60000100a00 */
[----:B------:R-:W-:Y:S01]  /*1400*/  LEA.HI.X.SX32 R37, R6, R27, 0x1, P0 ;  /* 0x0000001b06257211 */ /* 0x000fe200000f0eff */
[----:B------:R2:W-:Y:S01]  /*1410*/  STL.64 [R1+0x140], R32 ;  /* 0x0001402001007387 */ /* 0x0005e20000100a00 */
[----:B------:R-:W-:-:S02]  /*1420*/  LEA R28, P0, R13, R0, 0x1 ;  /* 0x000000000d1c7211 */ /* 0x000fc400078008ff */
[----:B0-----:R-:W-:-:S04]  /*1430*/  LEA R30, P2, R4, R25, 0x1 ;  /* 0x00000019041e7211 */ /* 0x001fc800078408ff */
[----:B------:R-:W-:Y:S01]  /*1440*/  LEA.HI.X.SX32 R31, R4, R27, 0x1, P2 ;  /* 0x0000001b041f7211 */ /* 0x000fe200010f0eff */
[----:B------:R-:W-:Y:S01]  /*1450*/  IMAD R4, R29, 0x8, R8 ;  /* 0x000000081d047824 */ /* 0x000fe200078e0208 */
[-C--:B-1----:R-:W-:Y:S02]  /*1460*/  LEA R34, P1, R7, R25.reuse, 0x1 ;  /* 0x0000001907227211 */ /* 0x082fe400078208ff */
[----:B------:R-:W-:Y:S01]  /*1470*/  LEA.HI.X.SX32 R29, R13, R12, 0x1, P0 ;  /* 0x0000000c0d1d7211 */ /* 0x000fe200000f0eff */
[----:B------:R0:W-:Y:S01]  /*1480*/  STL.64 [R1+0x138], R30 ;  /* 0x0001381e01007387 */ /* 0x0001e20000100a00 */
[C---:B--2---:R-:W-:Y:S02]  /*1490*/  LEA R32, P2, R8.reuse, R25, 0x1 ;  /* 0x0000001908207211 */ /* 0x044fe400078408ff */
[-C--:B------:R-:W-:Y:S01]  /*14a0*/  LEA.HI.X.SX32 R35, R7, R27.reuse, 0x1, P1 ;  /* 0x0000001b07237211 */ /* 0x080fe200008f0eff */
[----:B------:R-:W-:Y:S01]  /*14b0*/  STL.64 [R1+0x130], R36 ;  /* 0x0001302401007387 */ /* 0x000fe20000100a00 */
[----:B------:R-:W-:Y:S01]  /*14c0*/  LEA.HI.X.SX32 R33, R8, R27, 0x1, P2 ;  /* 0x0000001b08217211 */ /* 0x000fe200010f0eff */
[----:B------:R-:W-:Y:S01]  /*14d0*/  IMAD R7, R14, 0x4, R5 ;  /* 0x000000040e077824 */ /* 0x000fe200078e0205 */
[-C--:B------:R-:W-:Y:S01]  /*14e0*/  LEA R8, P2, R15, R0.reuse, 0x1 ;  /* 0x000000000f087211 */ /* 0x080fe200078408ff */
[----:B------:R1:W-:Y:S01]  /*14f0*/  STL.64 [R1+0x128], R34 ;  /* 0x0001282201007387 */ /* 0x0003e20000100a00 */
[----:B------:R-:W-:-:S02]  /*1500*/  LEA R24, P1, R11, R0, 0x1 ;  /* 0x000000000b187211 */ /* 0x000fc400078208ff */
[-C--:B------:R-:W-:Y:S01]  /*1510*/  LEA.HI.X.SX32 R9, R15, R12.reuse, 0x1, P2 ;  /* 0x0000000c0f097211 */ /* 0x080fe200010f0eff */
[----:B------:R2:W-:Y:S01]  /*1520*/  STL.64 [R1+0x120], R32 ;  /* 0x0001202001007387 */ /* 0x0005e20000100a00 */
[C---:B0-----:R-:W-:Y:S02]  /*1530*/  LEA R30, P3, R4.reuse, R25, 0x1 ;  /* 0x00000019041e7211 */ /* 0x041fe400078608ff */
[----:B------:R-:W-:Y:S02]  /*1540*/  LEA.HI.X.SX32 R25, R11, R12, 0x1, P1 ;  /* 0x0000000c0b197211 */ /* 0x000fe400008f0eff */
[----:B------:R-:W-:Y:S02]  /*1550*/  LEA.HI.X.SX32 R31, R4, R27, 0x1, P3 ;  /* 0x0000001b041f7211 */ /* 0x000fe400018f0eff */
[C---:B------:R-:W-:Y:S01]  /*1560*/  LEA R26, P1, R19.reuse, R0, 0x1 ;  /* 0x00000000131a7211 */ /* 0x040fe200078208ff */
[----:B-1----:R-:W-:Y:S01]  /*1570*/  CS2R R34, SRZ ;  /* 0x0000000000227805 */ /* 0x002fe2000001ff00 */
[----:B------:R-:W-:Y:S01]  /*1580*/  MOV R4, 0xff800000 ;  /* 0xff80000000047802 */ /* 0x000fe20000000f00 */
[----:B------:R0:W-:Y:S01]  /*1590*/  STL.64 [R1+0x118], R30 ;  /* 0x0001181e01007387 */ /* 0x0001e20000100a00 */
[----:B------:R-:W-:Y:S01]  /*15a0*/  LEA.HI.X.SX32 R27, R19, R12, 0x1, P1 ;  /* 0x0000000c131b7211 */ /* 0x000fe200008f0eff */
[----:B--2---:R-:W-:Y:S01]  /*15b0*/  CS2R R32, SRZ ;  /* 0x0000000000207805 */ /* 0x004fe2000001ff00 */
[----:B------:R-:W-:Y:S01]  /*15c0*/  LEA R18, P1, R5, R0, 0x1 ;  /* 0x0000000005127211 */ /* 0x000fe200078208ff */
[----:B------:R1:W-:Y:S01]  /*15d0*/  STL.64 [R1+0x100], R8 ;  /* 0x0001000801007387 */ /* 0x0003e20000100a00 */
[----:B------:R-:W-:-:S02]  /*15e0*/  IADD3 R36, R2, 0x8, RZ ;  /* 0x0000000802247810 */ /* 0x000fc40007ffe0ff */
[----:B------:R-:W-:Y:S01]  /*15f0*/  LEA.HI.X.SX32 R19, R5, R12, 0x1, P1 ;  /* 0x0000000c05137211 */ /* 0x000fe200008f0eff */
[----:B------:R2:W-:Y:S01]  /*1600*/  STL.64 [R1+0x110], R28 ;  /* 0x0001101c01007387 */ /* 0x0005e20000100a00 */
[----:B------:R-:W-:Y:S02]  /*1610*/  LOP3.LUT R37, R119, 0x40, RZ, 0x3c, !PT ;  /* 0x0000004077257812 */ /* 0x000fe400078e3cff */
[----:B------:R-:W-:Y:S01]  /*1620*/  LOP3.LUT R36, R116, 0x40, RZ, 0x3c, !PT ;  /* 0x0000004074247812 */ /* 0x000fe200078e3cff */
[----:B------:R3:W-:Y:S01]  /*1630*/  STL.64 [R1+0x108], R24 ;  /* 0x0001081801007387 */ /* 0x0007e20000100a00 */
[----:B0-----:R-:W-:Y:S01]  /*1640*/  CS2R R30, SRZ ;  /* 0x00000000001e7805 */ /* 0x001fe2000001ff00 */
[----:B-1----:R-:W-:Y:S01]  /*1650*/  IMAD R9, R14, 0x4, R7 ;  /* 0x000000040e097824 */ /* 0x002fe200078e0207 */
[----:B--2---:R-:W-:-:S03]  /*1660*/  LEA R28, P0, R17, R0, 0x1 ;  /* 0x00000000111c7211 */ /* 0x004fc600078008ff */
[C---:B------:R-:W-:Y:S01]  /*1670*/  IMAD R11, R14.reuse, 0x4, R9 ;  /* 0x000000040e0b7824 */ /* 0x040fe200078e0209 */
[----:B---3--:R-:W-:Y:S02]  /*1680*/  LEA R24, P2, R21, R0, 0x1 ;  /* 0x0000000015187211 */ /* 0x008fe400078408ff */
[-C--:B------:R-:W-:Y:S02]  /*1690*/  LEA.HI.X.SX32 R29, R17, R12.reuse, 0x1, P0 ;  /* 0x0000000c111d7211 */ /* 0x080fe400000f0eff */
[----:B------:R-:W-:Y:S02]  /*16a0*/  LEA.HI.X.SX32 R25, R21, R12, 0x1, P2 ;  /* 0x0000000c15197211 */ /* 0x000fe400010f0eff */
[----:B------:R-:W-:Y:S01]  /*16b0*/  LEA R13, R14, R11, 0x2 ;  /* 0x0000000b0e0d7211 */ /* 0x000fe200078e10ff */
[----:B------:R0:W-:Y:S01]  /*16c0*/  STL.64 [R1+0xf8], R28 ;  /* 0x0000f81c01007387 */ /* 0x0001e20000100a00 */
[----:B------:R-:W-:-:S03]  /*16d0*/  LEA R16, P2, R7, R0, 0x1 ;  /* 0x0000000007107211 */ /* 0x000fc600078408ff */
[----:B------:R1:W-:Y:S01]  /*16e0*/  STL.64 [R1+0xe8], R24 ;  /* 0x0000e81801007387 */ /* 0x0003e20000100a00 */
[C---:B------:R-:W-:Y:S01]  /*16f0*/  IMAD R15, R14.reuse, 0x4, R13 ;  /* 0x000000040e0f7824 */ /* 0x040fe200078e020d */
[----:B------:R-:W-:Y:S02]  /*1700*/  LEA.HI.X.SX32 R17, R7, R12, 0x1, P2 ;  /* 0x0000000c07117211 */ /* 0x000fe400010f0eff */
[----:B------:R2:W-:Y:S01]  /*1710*/  STL.64 [R1+0xf0], R26 ;  /* 0x0000f01a01007387 */ /* 0x0005e20000100a00 */
[----:B------:R-:W-:Y:S01]  /*1720*/  IMAD R5, R14, 0x4, R15 ;  /* 0x000000040e057824 */ /* 0x000fe200078e020f */
[----:B0-----:R-:W-:-:S03]  /*1730*/  CS2R R28, SRZ ;  /* 0x00000000001c7805 */ /* 0x001fc6000001ff00 */
[----:B------:R-:W-:Y:S01]  /*1740*/  IMAD R7, R14, 0x4, R5 ;  /* 0x000000040e077824 */ /* 0x000fe200078e0205 */
[----:B-1----:R-:W-:-:S04]  /*1750*/  LEA R24, P0, R23, R0, 0x1 ;  /* 0x0000000017187211 */ /* 0x002fc800078008ff */
[----:B------:R-:W-:Y:S01]  /*1760*/  LEA.HI.X.SX32 R25, R23, R12, 0x1, P0 ;  /* 0x0000000c17197211 */ /* 0x000fe200000f0eff */
[----:B--2---:R-:W-:Y:S01]  /*1770*/  CS2R R26, SRZ ;  /* 0x00000000001a7805 */ /* 0x004fe2000001ff00 */
[C---:B------:R-:W-:Y:S01]  /*1780*/  LEA R20, P0, R9.reuse, R0, 0x1 ;  /* 0x0000000009147211 */ /* 0x040fe200078008ff */
[----:B------:R-:W-:Y:S02]  /*1790*/  CS2R R22, SRZ ;  /* 0x0000000000167805 */ /* 0x000fe4000001ff00 */
[----:B------:R0:W-:Y:S01]  /*17a0*/  STL.64 [R1+0xe0], R24 ;  /* 0x0000e01801007387 */ /* 0x0001e20000100a00 */
[----:B------:R-:W-:Y:S01]  /*17b0*/  LEA.HI.X.SX32 R21, R9, R12, 0x1, P0 ;  /* 0x0000000c09157211 */ /* 0x000fe200000f0eff */
[----:B------:R-:W-:Y:S02]  /*17c0*/  IMAD R9, R14, 0x4, R7 ;  /* 0x000000040e097824 */ /* 0x000fe400078e0207 */
[----:B------:R1:W-:Y:S03]  /*17d0*/  STL.64 [R1+0xd8], R18 ;  /* 0x0000d81201007387 */ /* 0x0003e60000100a00 */
[-C--:B------:R-:W-:Y:S01]  /*17e0*/  LEA R10, P3, R9, R0.reuse, 0x1 ;  /* 0x00000000090a7211 */ /* 0x080fe200078608ff */
[----:B------:R2:W-:Y:S04]  /*17f0*/  STL.64 [R1+0xd0], R16 ;  /* 0x0000d01001007387 */ /* 0x0005e80000100a00 */
[----:B------:R3:W-:Y:S01]  /*1800*/  STL.64 [R1+0xc8], R20 ;  /* 0x0000c81401007387 */ /* 0x0007e20000100a00 */
[----:B0-----:R-:W-:Y:S01]  /*1810*/  CS2R R24, SRZ ;  /* 0x0000000000187805 */ /* 0x001fe2000001ff00 */
[----:B-1----:R-:W-:-:S02]  /*1820*/  LEA R18, P1, R11, R0, 0x1 ;  /* 0x000000000b127211 */ /* 0x002fc400078208ff */
[----:B--2---:R-:W-:Y:S02]  /*1830*/  LEA R16, P2, R13, R0, 0x1 ;  /* 0x000000000d107211 */ /* 0x004fe400078408ff */
[-C--:B------:R-:W-:Y:S02]  /*1840*/  LEA.HI.X.SX32 R19, R11, R12.reuse, 0x1, P1 ;  /* 0x0000000c0b137211 */ /* 0x080fe400008f0eff */
[----:B------:R-:W-:Y:S02]  /*1850*/  LEA.HI.X.SX32 R17, R13, R12, 0x1, P2 ;  /* 0x0000000c0d117211 */ /* 0x000fe400010f0eff */
[----:B---3--:R-:W-:Y:S01]  /*1860*/  LEA R20, P0, R15, R0, 0x1 ;  /* 0x000000000f147211 */ /* 0x008fe200078008ff */
[----:B------:R0:W-:Y:S01]  /*1870*/  STL.64 [R1+0xc0], R18 ;  /* 0x0000c01201007387 */ /* 0x0001e20000100a00 */
[-C--:B------:R-:W-:Y:S02]  /*1880*/  LEA.HI.X.SX32 R11, R9, R12.reuse, 0x1, P3 ;  /* 0x0000000c090b7211 */ /* 0x080fe400018f0eff */
[----:B------:R-:W-:Y:S01]  /*1890*/  LEA.HI.X.SX32 R21, R15, R12, 0x1, P0 ;  /* 0x0000000c0f157211 */ /* 0x000fe200000f0eff */
[----:B------:R1:W-:Y:S01]  /*18a0*/  STL.64 [R1+0xb8], R16 ;  /* 0x0000b81001007387 */ /* 0x0003e20000100a00 */
[----:B------:R-:W-:Y:S01]  /*18b0*/  CS2R R14, SRZ ;  /* 0x00000000000e7805 */ /* 0x000fe2000001ff00 */
[----:B------:R-:W-:-:S02]  /*18c0*/  CS2R R8, SRZ ;  /* 0x0000000000087805 */ /* 0x000fc4000001ff00 */
[----:B------:R2:W-:Y:S01]  /*18d0*/  STL.64 [R1+0xb0], R20 ;  /* 0x0000b01401007387 */ /* 0x0005e20000100a00 */
[-C--:B0-----:R-:W-:Y:S02]  /*18e0*/  LEA R18, P1, R5, R0.reuse, 0x1 ;  /* 0x0000000005127211 */ /* 0x081fe400078208ff */
[----:B-1----:R-:W-:Y:S01]  /*18f0*/  LEA R16, P2, R7, R0, 0x1 ;  /* 0x0000000007107211 */ /* 0x002fe200078408ff */
[----:B------:R-:W-:Y:S01]  /*1900*/  IMAD.MOV.U32 R0, RZ, RZ, 0x3f800000 ;  /* 0x3f800000ff007424 */ /* 0x000fe200078e00ff */
[-C--:B------:R-:W-:Y:S01]  /*1910*/  LEA.HI.X.SX32 R19, R5, R12.reuse, 0x1, P1 ;  /* 0x0000000c05137211 */ /* 0x080fe200008f0eff */
[----:B------:R-:W-:Y:S01]  /*1920*/  IMAD.MOV.U32 R5, RZ, RZ, -0x800000 ;  /* 0xff800000ff057424 */ /* 0x000fe200078e00ff */
[----:B------:R-:W-:Y:S01]  /*1930*/  LEA.HI.X.SX32 R17, R7, R12, 0x1, P2 ;  /* 0x0000000c07117211 */ /* 0x000fe200010f0eff */
[----:B--2---:R-:W-:Y:S01]  /*1940*/  CS2R R20, SRZ ;  /* 0x0000000000147805 */ /* 0x004fe2000001ff00 */
[----:B------:R-:W-:Y:S01]  /*1950*/  CS2R R12, SRZ ;  /* 0x00000000000c7805 */ /* 0x000fe2000001ff00 */
[----:B------:R0:W-:Y:S01]  /*1960*/  STL.64 [R1+0xa8], R18 ;  /* 0x0000a81201007387 */ /* 0x0001e20000100a00 */
[----:B------:R-:W-:-:S03]  /*1970*/  CS2R R6, SRZ ;  /* 0x0000000000067805 */ /* 0x000fc6000001ff00 */
[----:B------:R1:W-:Y:S04]  /*1980*/  STL.64 [R1+0xa0], R16 ;  /* 0x0000a01001007387 */ /* 0x0003e80000100a00 */
[----:B------:R2:W-:Y:S04]  /*1990*/  STL.64 [R1+0x98], R10 ;  /* 0x0000980a01007387 */ /* 0x0005e80000100a00 */
[----:B------:R3:W-:Y:S01]  /*19a0*/  STL [R1+0x90], R0 ;  /* 0x0000900001007387 */ /* 0x0007e20000100800 */
[----:B0-----:R-:W-:-:S03]  /*19b0*/  CS2R R18, SRZ ;  /* 0x0000000000127805 */ /* 0x001fc6000001ff00 */
[----:B------:R0:W-:Y:S01]  /*19c0*/  STL [R1+0x74], R4 ;  /* 0x0000740401007387 */ /* 0x0001e20000100800 */
[----:B-1----:R-:W-:-:S03]  /*19d0*/  CS2R R16, SRZ ;  /* 0x0000000000107805 */ /* 0x002fc6000001ff00 */
[----:B------:R-:W-:Y:S01]  /*19e0*/  STL [R1+0x78], R5 ;  /* 0x0000780501007387 */ /* 0x000fe20000100800 */
[----:B--2---:R-:W-:Y:S01]  /*19f0*/  CS2R R10, SRZ ;  /* 0x00000000000a7805 */ /* 0x004fe2000001ff00 */
[----:B---3--:R-:W-:Y:S02]  /*1a00*/  IMAD.MOV.U32 R0, RZ, RZ, RZ ;  /* 0x000000ffff007224 */ /* 0x008fe400078e00ff */
[----:B0-----:R-:W-:-:S05]  /*1a10*/  IMAD.MOV.U32 R4, RZ, RZ, 0x3f800000 ;  /* 0x3f800000ff047424 */ /* 0x001fca00078e00ff */
[----:B------:R0:W-:Y:S02]  /*1a20*/  STL [R1+0x8c], R4 ;  /* 0x00008c0401007387 */ /* 0x0001e40000100800 */
[----:B0-----:R-:W-:-:S05]  /*1a30*/  IMAD R4, R3, 0x90, RZ ;  /* 0x0000009003047824 */ /* 0x001fca00078e02ff */
[----:B------:R-:W-:Y:S02]  /*1a40*/  LOP3.LUT R3, R4, 0x30, R38, 0x78, !PT ;  /* 0x0000003004037812 */ /* 0x000fe400078e7826 */
[----:B------:R-:W-:Y:S02]  /*1a50*/  CS2R R4, SRZ ;  /* 0x0000000000047805 */ /* 0x000fe4000001ff00 */
[----:B------:R-:W-:Y:S02]  /*1a60*/  LOP3.LUT R38, R3, 0x40, RZ, 0x3c, !PT ;  /* 0x0000004003267812 */ /* 0x000fe400078e3cff */
.L_x_1:
[----:B------:R-:W2:Y:S04]  /*1a70*/  LDL.64 R36, [R1+0x190] ;  /* 0x0001900001247983 */ /* 0x000ea80000100a00 */
[----:B------:R-:W3:Y:S04]  /*1a80*/  LDL.64 R48, [R1+0x180] ;  /* 0x0001800001307983 */ /* 0x000ee80000100a00 */
        /* <DEDUP_REMOVED lines=14> */
[----:B------:R-:W-:Y:S04]  /*1b70*/  STL [R1+0x244], R0 ;  /* 0x0002440001007387 */ /* 0x000fe80000100800 */
[----:B------:R-:W-:Y:S04]  /*1b80*/  STL [R1+0x240], R119 ;  /* 0x0002407701007387 */ /* 0x000fe80000100800 */
[----:B------:R-:W-:Y:S04]  /*1b90*/  STL [R1+0x23c], R116 ;  /* 0x00023c7401007387 */ /* 0x000fe80000100800 */
[----:B------:R-:W-:Y:S04]  /*1ba0*/  STL [R1+0x238], R28 ;  /* 0x0002381c01007387 */ /* 0x000fe80000100800 */
[----:B------:R-:W-:Y:S04]  /*1bb0*/  STL.64 [R1+0x230], R34 ;  /* 0x0002302201007387 */ /* 0x000fe80000100a00 */
[----:B------:R-:W-:Y:S04]  /*1bc0*/  STL.64 [R1+0x228], R32 ;  /* 0x0002282001007387 */ /* 0x000fe80000100a00 */
[----:B------:R-:W-:Y:S04]  /*1bd0*/  STL [R1+0x220], R29 ;  /* 0x0002201d01007387 */ /* 0x000fe80000100800 */
[----:B------:R-:W-:Y:S04]  /*1be0*/  STL [R1+0x21c], R30 ;  /* 0x00021c1e01007387 */ /* 0x000fe80000100800 */
[----:B------:R-:W-:Y:S04]  /*1bf0*/  STL [R1+0x218], R31 ;  /* 0x0002181f01007387 */ /* 0x000fe80000100800 */
[----:B------:R0:W-:Y:S04]  /*1c00*/  STL [R1+0x214], R24 ;  /* 0x0002141801007387 */ /* 0x0001e80000100800 */
[----:B------:R-:W-:Y:S04]  /*1c10*/  STL [R1+0x210], R25 ;  /* 0x0002101901007387 */ /* 0x000fe80000100800 */
        /* <DEDUP_REMOVED lines=22> */
[----:B0-----:R-:W4:Y:S01]  /*1d80*/  LDL R24, [R1+0x88] ;  /* 0x0000880001187983 */ /* 0x001f220000100800 */
[----:B--2---:R-:W-:-:S04]  /*1d90*/  IMAD.WIDE R36, R117, 0x2, R36 ;  /* 0x0000000275247825 */ /* 0x004fc800078e0224 */
[C---:B---3--:R-:W-:Y:S02]  /*1da0*/  IMAD.WIDE R48, R117.reuse, 0x2, R48 ;  /* 0x0000000275307825 */ /* 0x048fe400078e0230 */
[----:B------:R0:W2:Y:S02]  /*1db0*/  LDG.E.U16 R36, [R36.64] ;  /* 0x0000000624247981 */ /* 0x0000a4000c1e1500 */
[C---:B------:R-:W-:Y:S02]  /*1dc0*/  IMAD.WIDE R50, R117.reuse, 0x2, R50 ;  /* 0x0000000275327825 */ /* 0x040fe400078e0232 */
[----:B------:R1:W3:Y:S02]  /*1dd0*/  LDG.E.U16 R48, [R48.64] ;  /* 0x0000000630307981 */ /* 0x0002e4000c1e1500 */
[C---:B------:R-:W-:Y:S02]  /*1de0*/  IMAD.WIDE R42, R117.reuse, 0x2, R42 ;  /* 0x00000002752a7825 */ /* 0x040fe400078e022a */
[----:B------:R1:W4:Y:S02]  /*1df0*/  LDG.E.U16 R50, [R50.64] ;  /* 0x0000000632327981 */ /* 0x000324000c1e1500 */
[----:B------:R-:W-:-:S02]  /*1e00*/  IMAD.WIDE R40, R117, 0x2, R40 ;  /* 0x0000000275287825 */ /* 0x000fc400078e0228 */
[----:B0-----:R0:W4:Y:S02]  /*1e10*/  LDG.E.U16 R37, [R42.64] ;  /* 0x000000062a257981 */ /* 0x001124000c1e1500 */
[C---:B------:R-:W-:Y:S02]  /*1e20*/  IMAD.WIDE R38, R117.reuse, 0x2, R38 ;  /* 0x0000000275267825 */ /* 0x040fe400078e0226 */
[----:B-1----:R1:W4:Y:S04]  /*1e30*/  LDG.E.U16 R49, [R40.64] ;  /* 0x0000000628317981 */ /* 0x002328000c1e1500 */
[----:B------:R0:W4:Y:S01]  /*1e40*/  LDG.E.U16 R51, [R38.64] ;  /* 0x0000000626337981 */ /* 0x000122000c1e1500 */
[----:B-1----:R-:W-:-:S04]  /*1e50*/  IMAD.WIDE R40, R117, 0x2, R54 ;  /* 0x0000000275287825 */ /* 0x002fc800078e0236 */
[----:B0-----:R-:W-:-:S04]  /*1e60*/  IMAD.WIDE R38, R117, 0x2, R56 ;  /* 0x0000000275267825 */ /* 0x001fc800078e0238 */
[C---:B------:R-:W-:Y:S02]  /*1e70*/  IMAD.WIDE R42, R117.reuse, 0x2, R52 ;  /* 0x00000002752a7825 */ /* 0x040fe400078e0234 */
[----:B------:R0:W4:Y:S02]  /*1e80*/  LDG.E.U16 R52, [R38.64] ;  /* 0x0000000626347981 */ /* 0x000124000c1e1500 */
[C---:B------:R-:W-:Y:S02]  /*1e90*/  IMAD.WIDE R44, R117.reuse, 0x2, R44 ;  /* 0x00000002752c7825 */ /* 0x040fe400078e022c */
[----:B------:R1:W4:Y:S02]  /*1ea0*/  LDG.E.U16 R53, [R40.64] ;  /* 0x0000000628357981 */ /* 0x000324000c1e1500 */
[C---:B------:R-:W-:Y:S02]  /*1eb0*/  IMAD.WIDE R46, R117.reuse, 0x2, R46 ;  /* 0x00000002752e7825 */ /* 0x040fe400078e022e */
[----:B------:R1:W4:Y:S02]  /*1ec0*/  LDG.E.U16 R54, [R42.64] ;  /* 0x000000062a367981 */ /* 0x000324000c1e1500 */
[----:B0-----:R-:W-:-:S02]  /*1ed0*/  IMAD.WIDE R38, R117, 0x2, R66 ;  /* 0x0000000275267825 */ /* 0x001fc400078e0242 */
[----:B------:R0:W4:Y:S02]  /*1ee0*/  LDG.E.U16 R55, [R44.64] ;  /* 0x000000062c377981 */ /* 0x000124000c1e1500 */
[C---:B-1----:R-:W-:Y:S02]  /*1ef0*/  IMAD.WIDE R40, R117.reuse, 0x2, R64 ;  /* 0x0000000275287825 */ /* 0x042fe400078e0240 */
[----:B------:R1:W4:Y:S02]  /*1f00*/  LDG.E.U16 R56, [R46.64] ;  /* 0x000000062e387981 */ /* 0x000324000c1e1500 */
[C---:B------:R-:W-:Y:S02]  /*1f10*/  IMAD.WIDE R42, R117.reuse, 0x2, R62 ;  /* 0x00000002752a7825 */ /* 0x040fe400078e023e */
[----:B------:R-:W4:Y:S02]  /*1f20*/  LDG.E.U16 R38, [R38.64] ;  /* 0x0000000626267981 */ /* 0x000f24000c1e1500 */
[----:B0-----:R-:W-:-:S02]  /*1f30*/  IMAD.WIDE R44, R117, 0x2, R60 ;  /* 0x00000002752c7825 */ /* 0x001fc400078e023c */
[----:B------:R-:W4:Y:S02]  /*1f40*/  LDG.E.U16 R40, [R40.64] ;  /* 0x0000000628287981 */ /* 0x000f24000c1e1500 */
[----:B-1----:R-:W-:Y:S02]  /*1f50*/  IMAD.WIDE R46, R117, 0x2, R58 ;  /* 0x00000002752e7825 */ /* 0x002fe400078e023a */
[----:B------:R-:W4:Y:S04]  /*1f60*/  LDG.E.U16 R42, [R42.64] ;  /* 0x000000062a2a7981 */ /* 0x000f28000c1e1500 */
[----:B------:R-:W4:Y:S04]  /*1f70*/  LDG.E.U16 R44, [R44.64] ;  /* 0x000000062c2c7981 */ /* 0x000f28000c1e1500 */
[----:B------:R-:W4:Y:S04]  /*1f80*/  LDG.E.U16 R46, [R46.64] ;  /* 0x000000062e2e7981 */ /* 0x000f28000c1e1500 */
[----:B------:R-:W-:Y:S06]  /*1f90*/  BAR.SYNC.DEFER_BLOCKING 0x0 ;  /* 0x0000000000007b1d */ /* 0x000fec0000010000 */
[----:B------:R-:W-:Y:S04]  /*1fa0*/  STL [R1+0x1a0], R117 ;  /* 0x0001a07501007387 */ /* 0x000fe80000100800 */
[----:B-----5:R-:W-:Y:S04]  /*1fb0*/  STL [R1+0x198], R118 ;  /* 0x0001987601007387 */ /* 0x020fe80000100800 */
[----:B--2---:R-:W-:Y:S04]  /*1fc0*/  STS.U16 [R118+0x8000], R36 ;  /* 0x0080002476007388 */ /* 0x004fe80000000400 */
[----:B---3--:R-:W-:Y:S04]  /*1fd0*/  STS.U16 [R118+0x8800], R48 ;  /* 0x0088003076007388 */ /* 0x008fe80000000400 */
[----:B----4-:R-:W-:Y:S04]  /*1fe0*/  STS.U16 [R118+0x9000], R50 ;  /* 0x0090003276007388 */ /* 0x010fe80000000400 */
[----:B------:R-:W-:Y:S04]  /*1ff0*/  STS.U16 [R118+0x8400], R37 ;  /* 0x0084002576007388 */ /* 0x000fe80000000400 */
        /* <DEDUP_REMOVED lines=12> */
[----:B------:R-:W-:Y:S06]  /*20c0*/  BAR.SYNC.DEFER_BLOCKING 0x0 ;  /* 0x0000000000007b1d */ /* 0x000fec0000010000 */
[----:B------:R-:W0:Y:S04]  /*20d0*/  LDSM.16.M88.4 R112, [R3+0xa800] ;  /* 0x00a800000370783b */ /* 0x000e280000000200 */
[----:B------:R-:W1:Y:S04]  /*20e0*/  LDSM.16.M88.4 R12, [R3+0xa400] ;  /* 0x00a40000030c783b */ /* 0x000e680000000200 */
[----:B------:R-:W2:Y:S04]  /*20f0*/  LDSM.16.M88.4 R108, [R3+0xa000] ;  /* 0x00a00000036c783b */ /* 0x000ea80000000200 */
[----:B------:R-:W3:Y:S04]  /*2100*/  LDSM.16.M88.4 R116, [R3+0xb000] ;  /* 0x00b000000374783b */ /* 0x000ee80000000200 */
[----:B------:R-:W-:Y:S04]  /*2110*/  LDSM.16.MT88.4 R36, [R24] ;  /* 0x000000001824783b */ /* 0x000fe80000004200 */
[----:B------:R-:W4:Y:S04]  /*2120*/  LDSM.16.M88.4 R60, [R3+0x9400] ;  /* 0x00940000033c783b */ /* 0x000f280000000200 */
[----:B------:R-:W-:Y:S04]  /*2130*/  LDSM.16.M88.4 R28, [R3+0xb400] ;  /* 0x00b40000031c783b */ /* 0x000fe80000000200 */
[----:B------:R-:W-:Y:S04]  /*2140*/  LDSM.16.M88.4 R40, [R3+0x8000] ;  /* 0x008000000328783b */ /* 0x000fe80000000200 */
[----:B------:R-:W-:Y:S04]  /*2150*/  LDSM.16.M88.4 R44, [R3+0x8400] ;  /* 0x00840000032c783b */ /* 0x000fe80000000200 */
[----:B------:R-:W-:Y:S01]  /*2160*/  LDSM.16.M88.4 R48, [R3+0x8800] ;  /* 0x008800000330783b */ /* 0x000fe20000000200 */
[----:B0-----:R-:W-:-:S03]  /*2170*/  IMAD.MOV.U32 R7, RZ, RZ, R115 ;  /* 0x000000ffff077224 */ /* 0x001fc600078e0073 */
[----:B------:R-:W-:Y:S01]  /*2180*/  LDSM.16.M88.4 R52, [R3+0x8c00] ;  /* 0x008c00000334783b */ /* 0x000fe20000000200 */
[----:B------:R-:W-:Y:S02]  /*2190*/  IMAD.MOV.U32 R6, RZ, RZ, R114 ;  /* 0x000000ffff067224 */ /* 0x000fe400078e0072 */
[----:B-1----:R-:W-:Y:S01]  /*21a0*/  IMAD.MOV.U32 R4, RZ, RZ, R15 ;  /* 0x000000ffff047224 */ /* 0x002fe200078e000f */
[----:B------:R-:W-:Y:S01]  /*21b0*/  LDSM.16.M88.4 R56, [R3+0x9000] ;  /* 0x009000000338783b */ /* 0x000fe20000000200 */
[----:B------:R-:W-:-:S03]  /*21c0*/  IMAD.MOV.U32 R5, RZ, RZ, R14 ;  /* 0x000000ffff057224 */ /* 0x000fc600078e000e */
[----:B------:R-:W-:Y:S04]  /*21d0*/  STL.64 [R1+0x250], R6 ;  /* 0x0002500601007387 */ /* 0x000fe80000100a00 */
[----:B------:R-:W-:Y:S04]  /*21e0*/  STL.64 [R1+0x248], R4 ;  /* 0x0002480401007387 */ /* 0x000fe80000100a00 */
[----:B------:R-:W0:Y:S01]  /*21f0*/  LDSM.16.M88.4 R4, [R3+0xb800] ;  /* 0x00b800000304783b */ /* 0x000e220000000200 */
[----:B--2---:R-:W-:Y:S01]  /*2200*/  IMAD.MOV.U32 R23, RZ, RZ, R110 ;  /* 0x000000ffff177224 */ /* 0x004fe200078e006e */
[----:B------:R-:W-:Y:S01]  /*2210*/  MOV R22, R111 ;  /* 0x0000006f00167202 */ /* 0x000fe20000000f00 */
[----:B---3--:R-:W-:Y:S01]  /*2220*/  IMAD.MOV.U32 R20, RZ, RZ, R118 ;  /* 0x000000ffff147224 */ /* 0x008fe200078e0076 */
[----:B------:R-:W-:Y:S04]  /*2230*/  LDSM.16.M88.4 R64, [R3+0x9800] ;  /* 0x009800000340783b */ /* 0x000fe80000000200 */
[----:B------:R-:W-:Y:S01]  /*2240*/  STL.64 [R1+0x260], R22 ;  /* 0x0002601601007387 */ /* 0x000fe20000100a00 */
[----:B----4-:R-:W-:Y:S03]  /*2250*/  HMMA.16816.F32.BF16 R96, R36, R60, RZ ;  /* 0x0000003c2460723c */ /* 0x010fe600000418ff */
[----:B------:R-:W-:Y:S04]  /*2260*/  LDSM.16.M88.4 R120, [R3+0x9c00] ;  /* 0x009c00000378783b */ /* 0x000fe80000000200 */
[----:B------:R-:W1:Y:S04]  /*2270*/  LDSM.16.M88.4 R68, [R3+0xac00] ;  /* 0x00ac00000344783b */ /* 0x000e680000000200 */
[----:B------:R-:W2:Y:S04]  /*2280*/  LDSM.16.M88.4 R32, [R3+0xbc00] ;  /* 0x00bc00000320783b */ /* 0x000ea80000000200 */
[----:B------:R-:W3:Y:S01]  /*2290*/  LDSM.16.MT88.4 R72, [R24+0x2000] ;  /* 0x002000001848783b */ /* 0x000ee20000004200 */
[----:B0-----:R-:W-:-:S05]  /*22a0*/  IMAD.MOV.U32 R21, RZ, RZ, R6 ;  /* 0x000000ffff157224 */ /* 0x001fca00078e0006 */
[----:B------:R0:W-:Y:S02]  /*22b0*/  STL.64 [R1+0x258], R20 ;  /* 0x0002581401007387 */ /* 0x0001e40000100a00 */
[C---:B0-----:R-:W-:Y:S11]  /*22c0*/  HMMA.16816.F32.BF16 R20, R36.reuse, R12, RZ ;  /* 0x0000000c2414723c */ /* 0x041ff600000418ff */
[----:B------:R-:W-:Y:S11]  /*22d0*/  @!UPT UIADD3 URZ, URZ, URZ, URZ ;  /* 0x0000003f3f3ff290 */ /* 0x000ff6000fffe03f */
[----:B------:R-:W-:Y:S02]  /*22e0*/  @!UPT UIADD3 URZ, URZ, URZ, URZ ;  /* 0x0000003f3f3ff290 */ /* 0x000fe4000fffe03f */
[----:B------:R-:W-:Y:S02]  /*22f0*/  IMAD.MOV.U32 R18, RZ, RZ, R20 ;  /* 0x000000ffff127224 */ /* 0x000fe400078e0014 */
[----:B------:R-:W-:Y:S02]  /*2300*/  IMAD.MOV.U32 R60, RZ, RZ, R22 ;  /* 0x000000ffff3c7224 */ /* 0x000fe400078e0016 */
[----:B------:R-:W-:Y:S02]  /*2310*/  IMAD.MOV.U32 R15, RZ, RZ, R23 ;  /* 0x000000ffff0f7224 */ /* 0x000fe400078e0017 */
[----:B------:R-:W-:Y:S02]  /*2320*/  IMAD.MOV.U32 R11, RZ, RZ, R21 ;  /* 0x000000ffff0b7224 */ /* 0x000fe400078e0015 */
[C---:B------:R-:W-:Y:S01]  /*2330*/  HMMA.16816.F32.BF16 R20, R36.reuse, R112, RZ ;  /* 0x000000702414723c */ /* 0x040fe200000418ff */
[----:B------:R0:W-:Y:S11]  /*2340*/  STL [R1+0x19c], R3 ;  /* 0x00019c0301007387 */ /* 0x0001f60000100800 */
[----:B------:R-:W-:Y:S11]  /*2350*/  @!UPT UIADD3 URZ, URZ, URZ, URZ ;  /* 0x0000003f3f3ff290 */ /* 0x000ff6000fffe03f */
[----:B------:R-:W-:Y:S01]  /*2360*/  @!UPT UIADD3 URZ, URZ, URZ, URZ ;  /* 0x0000003f3f3ff290 */ /* 0x000fe2000fffe03f */
[----:B------:R-:W-:Y:S01]  /*2370*/  IMAD.MOV.U32 R10, RZ, RZ, R21 ;  /* 0x000000ffff0a7224 */ /* 0x000fe200078e0015 */
[----:B0-----:R-:W-:Y:S01]  /*2380*/  MOV R3, R22 ;  /* 0x0000001600037202 */ /* 0x001fe20000000f00 */
[----:B------:R-:W-:Y:S02]  /*2390*/  IMAD.MOV.U32 R125, RZ, RZ, R23 ;  /* 0x000000ffff7d7224 */ /* 0x000fe400078e0017 */
[----:B------:R-:W-:Y:S02]  /*23a0*/  IMAD.MOV.U32 R124, RZ, RZ, R20 ;  /* 0x000000ffff7c7224 */ /* 0x000fe400078e0014 */
[C---:B------:R-:W-:Y:S11]  /*23b0*/  HMMA.16816.F32.BF16 R20, R36.reuse, R116, RZ ;  /* 0x000000742414723c */ /* 0x040ff600000418ff */
[----:B------:R-:W-:Y:S11]  /*23c0*/  @!UPT UIADD3 URZ, URZ, URZ, URZ ;  /* 0x0000003f3f3ff290 */ /* 0x000ff6000fffe03f */
[----:B------:R-:W-:Y:S02]  /*23d0*/  @!UPT UIADD3 URZ, URZ, URZ, URZ ;  /* 0x0000003f3f3ff290 */ /* 0x000fe4000fffe03f */
[----:B------:R-:W-:Y:S01]  /*23e0*/  IMAD.MOV.U32 R26, RZ, RZ, R20 ;  /* 0x000000ffff1a7224 */ /* 0x000fe200078e0014 */
[----:B------:R-:W-:Y:S01]  /*23f0*/  MOV R12, R23 ;  /* 0x00000017000c7202 */ /* 0x000fe20000000f00 */
[----:B------:R-:W-:Y:S02]  /*2400*/  IMAD.MOV.U32 R19, RZ, RZ, R21 ;  /* 0x000000ffff137224 */ /* 0x000fe400078e0015 */
[----:B------:R-:W-:Y:S02]  /*2410*/  IMAD.MOV.U32 R13, RZ, RZ, R22 ;  /* 0x000000ffff0d7224 */ /* 0x000fe400078e0016 */
[C---:B------:R-:W-:Y:S08]  /*2420*/  HMMA.16816.F32.BF16 R20, R36.reuse, R28, RZ ;  /* 0x0000001c2414723c */ /* 0x040ff000000418ff */
[----:B-1----:R-:W-:Y:S11]  /*2430*/  HMMA.16816.F32.BF16 R112, R36, R68, RZ ;  /* 0x000000442470723c */ /* 0x002ff600000418ff */
[----:B------:R-:W-:Y:S05]  /*2440*/  @!UPT UIADD3 URZ, URZ, URZ, URZ ;  /* 0x0000003f3f3ff290 */ /* 0x000fea000fffe03f */
[----:B------:R-:W-:Y:S02]  /*2450*/  IMAD.MOV.U32 R28, RZ, RZ, R22 ;  /* 0x000000ffff1c7224 */ /* 0x000fe400078e0016 */
[----:B------:R-:W-:Y:S02]  /*2460*/  IMAD.MOV.U32 R69, RZ, RZ, R23 ;  /* 0x000000ffff457224 */ /* 0x000fe400078e0017 */
[----:B------:R-:W4:Y:S01]  /*2470*/  LDL.LU.64 R22, [R1+0x260] ;  /* 0x0002600001167983 */ /* 0x000f220000300a00 */
[----:B------:R-:W-:Y:S01]  /*2480*/  MOV R17, R119 ;  /* 0x0000007700117202 */ /* 0x000fe20000000f00 */
[----:B------:R-:W-:Y:S02]  /*2490*/  IMAD.MOV.U32 R119, RZ, RZ, R20 ;  /* 0x000000ffff777224 */ /* 0x000fe400078e0014 */
[----:B------:R-:W-:Y:S02]  /*24a0*/  IMAD.MOV.U32 R116, RZ, RZ, R21 ;  /* 0x000000ffff747224 */ /* 0x000fe400078e0015 */
[----:B------:R-:W4:Y:S01]  /*24b0*/  LDL.LU.64 R20, [R1+0x258] ;  /* 0x0002580001147983 */ /* 0x000f220000300a00 */
[----:B------:R-:W-:-:S02]  /*24c0*/  IMAD.MOV.U32 R27, RZ, RZ, R7 ;  /* 0x000000ffff1b7224 */ /* 0x000fc400078e0007 */
[C---:B------:R-:W-:Y:S08]  /*24d0*/  HMMA.16816.F32.BF16 R4, R36.reuse, R4, RZ ;  /* 0x000000042404723c */ /* 0x040ff000000418ff */
[----:B------:R-:W-:Y:S11]  /*24e0*/  HMMA.16816.F32.BF16 R100, R36, R64, RZ ;  /* 0x000000402464723c */ /* 0x000ff600000418ff */
[----:B------:R-:W-:Y:S05]  /*24f0*/  @!UPT UIADD3 URZ, URZ, URZ, URZ ;  /* 0x0000003f3f3ff290 */ /* 0x000fea000fffe03f */
[----:B------:R-:W-:Y:S01]  /*2500*/  IMAD.MOV.U32 R64, RZ, RZ, R6 ;  /* 0x000000ffff407224 */ /* 0x000fe200078e0006 */
[----:B------:R-:W-:Y:S01]  /*2510*/  MOV R68, R4 ;  /* 0x0000000400447202 */ /* 0x000fe20000000f00 */
[----:B------:R-:W-:Y:S02]  /*2520*/  IMAD.MOV.U32 R14, RZ, RZ, R7 ;  /* 0x000000ffff0e7224 */ /* 0x000fe400078e0007 */
[----:B------:R-:W-:Y:S01]  /*2530*/  IMAD.MOV.U32 R65, RZ, RZ, R5 ;  /* 0x000000ffff417224 */ /* 0x000fe200078e0005 */
[----:B------:R-:W4:Y:S04]  /*2540*/  LDL.LU.64 R6, [R1+0x250] ;  /* 0x0002500001067983 */ /* 0x000f280000300a00 */
[----:B------:R-:W4:Y:S04]  /*2550*/  LDL.LU.64 R4, [R1+0x248] ;  /* 0x0002480001047983 */ /* 0x000f280000300a00 */
[----:B------:R-:W0:Y:S01]  /*2560*/  S2R R29, SR_TID.X ;  /* 0x00000000001d7919 */ /* 0x000e220000002100 */
[----:B------:R-:W-:-:S03]  /*2570*/  IMAD.MOV.U32 R16, RZ, RZ, R30 ;  /* 0x000000ffff107224 */ /* 0x000fc600078e001e */
[----:B------:R-:W1:Y:S01]  /*2580*/  S2R R30, SR_TID.X ;  /* 0x00000000001e7919 */ /* 0x000e620000002100 */
[C---:B------:R-:W-:Y:S08]  /*2590*/  HMMA.16816.F32.BF16 R76, R36.reuse, R40, RZ ;  /* 0x00000028244c723c */ /* 0x040ff000000418ff */
[----:B------:R-:W-:Y:S01]  /*25a0*/  HMMA.16816.F32.BF16 R88, R36, R52, RZ ;  /* 0x000000342458723c */ /* 0x000fe200000418ff */
[----:B0-----:R-:W-:-:S07]  /*25b0*/  LOP3.LUT R117, R29, 0x7, RZ, 0xc0, !PT ;  /* 0x000000071d757812 */ /* 0x001fce00078ec0ff */
[----:B------:R-:W-:Y:S01]  /*25c0*/  HMMA.16816.F32.BF16 R84, R36, R48, RZ ;  /* 0x000000302454723c */ /* 0x000fe200000418ff */
[----:B-1----:R-:W-:Y:S02]  /*25d0*/  IMAD.SHL.U32 R30, R30, 0x2, RZ ;  /* 0x000000021e1e7824 */ /* 0x002fe400078e00ff */
[----:B------:R-:W-:-:S05]  /*25e0*/  IMAD R117, R117, 0x90, RZ ;  /* 0x0000009075757824 */ /* 0x000fca00078e02ff */
[----:B------:R-:W-:Y:S01]  /*25f0*/  HMMA.16816.F32.BF16 R80, R36, R44, RZ ;  /* 0x0000002c2450723c */ /* 0x000fe200000418ff */
[----:B------:R-:W-:-:S07]  /*2600*/  LOP3.LUT R117, R117, 0x30, R30, 0x78, !PT ;  /* 0x0000003075757812 */ /* 0x000fce00078e781e */
[----:B------:R-:W-:Y:S01]  /*2610*/  HMMA.16816.F32.BF16 R104, R36, R120, RZ ;  /* 0x000000782468723c */ /* 0x000fe200000418ff */
[----:B------:R-:W-:Y:S01]  /*2620*/  LOP3.LUT R117, R117, 0x40, RZ, 0x3c, !PT ;  /* 0x0000004075757812 */ /* 0x000fe200078e3cff */
[----:B--2---:R-:W-:Y:S01]  /*2630*/  IMAD.MOV.U32 R9, RZ, RZ, R34 ;  /* 0x000000ffff097224 */ /* 0x004fe200078e0022 */
[----:B------:R-:W-:-:S05]  /*2640*/  MOV R8, R35 ;  /* 0x0000002300087202 */ /* 0x000fca0000000f00 */
[C---:B------:R-:W-:Y:S08]  /*2650*/  HMMA.16816.F32.BF16 R92, R36.reuse, R56, RZ ;  /* 0x00000038245c723c */ /* 0x040ff000000418ff */
[C---:B------:R-:W-:Y:S08]  /*2660*/  HMMA.16816.F32.BF16 R108, R36.reuse, R108, RZ ;  /* 0x0000006c246c723c */ /* 0x040ff000000418ff */
[----:B------:R-:W-:Y:S01]  /*2670*/  HMMA.16816.F32.BF16 R32, R36, R32, RZ ;  /* 0x000000202420723c */ /* 0x000fe200000418ff */
[----:B------:R-:W-:Y:S07]  /*2680*/  LDSM.16.M88.4 R36, [R117+0x8000] ;  /* 0x008000007524783b */ /* 0x000fee0000000200 */
[C---:B---3--:R-:W-:Y:S01]  /*2690*/  HMMA.16816.F32.BF16 R76, R72.reuse, R42, R76 ;  /* 0x0000002a484c723c */ /* 0x048fe2000004184c */
[----:B------:R-:W0:Y:S07]  /*26a0*/  LDSM.16.MT88.4 R40, [R24+0x4000] ;  /* 0x004000001828783b */ /* 0x000e2e0000004200 */
[C---:B------:R-:W-:Y:S01]  /*26b0*/  HMMA.16816.F32.BF16 R88, R72.reuse, R54, R88 ;  /* 0x000000364858723c */ /* 0x040fe20000041858 */
[----:B------:R-:W1:Y:S07]  /*26c0*/  LDSM.16.M88.4 R52, [R117+0x9c00] ;  /* 0x009c00007534783b */ /* 0x000e6e0000000200 */
[C---:B------:R-:W-:Y:S01]  /*26d0*/  HMMA.16816.F32.BF16 R84, R72.reuse, R50, R84 ;  /* 0x000000324854723c */ /* 0x040fe20000041854 */
[----:B------:R-:W2:Y:S07]  /*26e0*/  LDSM.16.M88.4 R48, [R117+0x8400] ;  /* 0x008400007530783b */ /* 0x000eae0000000200 */
[C---:B------:R-:W-:Y:S01]  /*26f0*/  HMMA.16816.F32.BF16 R80, R72.reuse, R46, R80 ;  /* 0x0000002e4850723c */ /* 0x040fe20000041850 */
[----:B------:R-:W3:Y:S07]  /*2700*/  LDSM.16.M88.4 R44, [R117+0x8800] ;  /* 0x00880000752c783b */ /* 0x000eee0000000200 */
[C---:B------:R-:W-:Y:S08]  /*2710*/  HMMA.16816.F32.BF16 R104, R72.reuse, R122, R104 ;  /* 0x0000007a4868723c */ /* 0x040ff00000041868 */
[----:B------:R-:W-:Y:S01]  /*2720*/  HMMA.16816.F32.BF16 R92, R72, R58, R92 ;  /* 0x0000003a485c723c */ /* 0x000fe2000004185c */
[----:B------:R-:W3:Y:S07]  /*2730*/  LDSM.16.MT88.4 R56, [R24+0x6000] ;  /* 0x006000001838783b */ /* 0x000eee0000004200 */
[C---:B0-----:R-:W-:Y:S08]  /*2740*/  HMMA.16816.F32.BF16 R76, R40.reuse, R36, R76 ;  /* 0x00000024284c723c */ /* 0x041ff0000004184c */
[----:B-1----:R-:W-:Y:S08]  /*2750*/  HMMA.16816.F32.BF16 R104, R40, R52, R104 ;  /* 0x000000342868723c */ /* 0x002ff00000041868 */
[----:B------:R-:W-:Y:S07]  /*2760*/  HMMA.16816.F32.BF16 R96, R72, R62, R96 ;  /* 0x0000003e4860723c */ /* 0x000fee0000041860 */
[----:B------:R-:W-:Y:S01]  /*2770*/  IMAD.MOV.U32 R62, RZ, RZ, R10 ;  /* 0x000000ffff3e7224 */ /* 0x000fe200078e000a */
[----:B--2---:R-:W-:Y:S01]  /*2780*/  HMMA.16816.F32.BF16 R80, R40, R48, R80 ;  /* 0x000000302850723c */ /* 0x004fe20000041850 */
[----:B------:R-:W-:-:S07]  /*2790*/  IADD3 R10, R2, 0x8, RZ ;  /* 0x00000008020a7810 */ /* 0x000fce0007ffe0ff */
[----:B---3--:R-:W-:Y:S08]  /*27a0*/  HMMA.16816.F32.BF16 R84, R40, R44, R84 ;  /* 0x0000002c2854723c */ /* 0x008ff00000041854 */
[C---:B------:R-:W-:Y:S08]  /*27b0*/  HMMA.16816.F32.BF16 R76, R56.reuse, R38, R76 ;  /* 0x00000026384c723c */ /* 0x040ff0000004184c */
[----:B------:R-:W-:Y:S01]  /*27c0*/  HMMA.16816.F32.BF16 R104, R56, R54, R104 ;  /* 0x000000363868723c */ /* 0x000fe20000041868 */
[----:B------:R-:W-:Y:S01]  /*27d0*/  IMAD.MOV.U32 R0, RZ, RZ, R31 ;  /* 0x000000ffff007224 */ /* 0x000fe200078e001f */
[----:B------:R-:W-:Y:S01]  /*27e0*/  LDSM.16.M88.4 R52, [R117+0x9000] ;  /* 0x009000007534783b */ /* 0x000fe20000000200 */
[----:B------:R-:W-:-:S05]  /*27f0*/  IMAD.MOV.U32 R120, RZ, RZ, R17 ;  /* 0x000000ffff787224 */ /* 0x000fca00078e0011 */
[----:B------:R-:W-:Y:S01]  /*2800*/  HMMA.16816.F32.BF16 R80, R56, R50, R80 ;  /* 0x000000323850723c */ /* 0x000fe20000041850 */
[----:B------:R-:W0:Y:S11]  /*2810*/  LDSM.16.M88.4 R48, [R117+0x8c00] ;  /* 0x008c00007530783b */ /* 0x000e360000000200 */
[----:B------:R-:W-:Y:S04]  /*2820*/  @!UPT UIADD3 URZ, URZ, URZ, URZ ;  /* 0x0000003f3f3ff290 */ /* 0x000fe8000fffe03f */
[----:B------:R-:W-:Y:S02]  /*2830*/  FMUL R104, R104, c[0x0][0x188] ;  /* 0x0000620068687a20 */ /* 0x000fe40000400000 */
[----:B------:R-:W-:Y:S02]  /*2840*/  FMUL R106, R106, c[0x0][0x188] ;  /* 0x000062006a6a7a20 */ /* 0x000fe40000400000 */
[----:B----4-:R-:W-:Y:S01]  /*2850*/  IMAD.MOV.U32 R123, RZ, RZ, R22 ;  /* 0x000000ffff7b7224 */ /* 0x010fe200078e0016 */
[----:B------:R-:W-:-:S04]  /*2860*/  LOP3.LUT R22, R29, 0x3, RZ, 0xc0, !PT ;  /* 0x000000031d167812 */ /* 0x000fc800078ec0ff */
[----:B------:R-:W-:-:S04]  /*2870*/  LEA R36, P0, R22, UR4, 0x1 ;  /* 0x0000000416247c11 */ /* 0x000fc8000f8008ff */
[C---:B------:R-:W-:Y:S02]  /*2880*/  LOP3.LUT R37, R36.reuse, 0x71, RZ, 0xfc, !PT ;  /* 0x0000007124257812 */ /* 0x040fe400078efcff */
[----:B------:R-:W-:Y:S02]  /*2890*/  LOP3.LUT R44, R36, 0x70, RZ, 0xfc, !PT ;  /* 0x00000070242c7812 */ /* 0x000fe400078efcff */
[C---:B------:R-:W-:Y:S02]  /*28a0*/  ISETP.GT.U32.AND P4, PT, R37.reuse, R10, PT ;  /* 0x0000000a2500720c */ /* 0x040fe40003f84070 */
[-C--:B------:R-:W-:Y:S01]  /*28b0*/  ISETP.GT.U32.AND P1, PT, R37, R2.reuse, PT ;  /* 0x000000022500720c */ /* 0x080fe20003f24070 */
[----:B------:R-:W-:Y:S01]  /*28c0*/  IMAD.X R37, RZ, RZ, UR5, P0 ;  /* 0x00000005ff257e24 */ /* 0x000fe200080e06ff */
[C---:B------:R-:W-:Y:S02]  /*28d0*/  ISETP.GT.U32.AND P6, PT, R44.reuse, R2, PT ;  /* 0x000000022c00720c */ /* 0x040fe40003fc4070 */
[----:B------:R-:W-:-:S02]  /*28e0*/  ISETP.GT.U32.AND P2, PT, R44, R10, PT ;  /* 0x0000000a2c00720c */ /* 0x000fc40003f44070 */
[C---:B------:R-:W-:Y:S02]  /*28f0*/  ISETP.GT.U32.AND.EX P6, PT, R37.reuse, RZ, PT, P6 ;  /* 0x000000ff2500720c */ /* 0x040fe40003fc4160 */
[----:B------:R-:W-:Y:S01]  /*2900*/  LOP3.LUT R38, R36, 0x78, RZ, 0xfc, !PT ;  /* 0x0000007824267812 */ /* 0x000fe200078efcff */
[----:B------:R-:W-:Y:S01]  /*2910*/  IMAD.MOV.U32 R61, RZ, RZ, R21 ;  /* 0x000000ffff3d7224 */ /* 0x000fe200078e0015 */
[----:B------:R-:W-:Y:S02]  /*2920*/  SEL R21, RZ, 0x7fff8, !P6 ;  /* 0x0007fff8ff157807 */ /* 0x000fe40007000000 */
[C---:B------:R-:W-:Y:S02]  /*2930*/  ISETP.GT.U32.AND P5, PT, R38.reuse, R2, PT ;  /* 0x000000022600720c */ /* 0x040fe40003fa4070 */
[----:B------:R-:W-:Y:S02]  /*2940*/  ISETP.GT.U32.AND P6, PT, R38, R10, PT ;  /* 0x0000000a2600720c */ /* 0x000fe40003fc4070 */
[----:B------:R-:W-:-:S02]  /*2950*/  ISETP.GT.U32.AND.EX P2, PT, R37, RZ, PT, P2 ;  /* 0x000000ff2500720c */ /* 0x000fc40003f44120 */
[----:B------:R-:W-:Y:S02]  /*2960*/  ISETP.GT.U32.AND.EX P4, PT, R37, RZ, PT, P4 ;  /* 0x000000ff2500720c */ /* 0x000fe40003f84140 */
[----:B------:R-:W-:Y:S02]  /*2970*/  LOP3.LUT R38, R36, 0x60, RZ, 0xfc, !PT ;  /* 0x0000006024267812 */ /* 0x000fe400078efcff */
[----:B------:R-:W-:Y:S02]  /*2980*/  SEL R29, RZ, 0x1fffe, !P2 ;  /* 0x0001fffeff1d7807 */ /* 0x000fe40005000000 */
[----:B------:R-:W-:Y:S02]  /*2990*/  SEL R30, RZ, 0x1, !P4 ;  /* 0x00000001ff1e7807 */ /* 0x000fe40006000000 */
[C---:B------:R-:W-:Y:S02]  /*29a0*/  ISETP.GT.U32.AND P2, PT, R38.reuse, R2, PT ;  /* 0x000000022600720c */ /* 0x040fe40003f44070 */
[----:B------:R-:W-:-:S02]  /*29b0*/  ISETP.GT.U32.AND P4, PT, R38, R10, PT ;  /* 0x0000000a2600720c */ /* 0x000fc40003f84070 */
[C---:B------:R-:W-:Y:S02]  /*29c0*/  ISETP.GT.U32.AND.EX P6, PT, R37.reuse, RZ, PT, P6 ;  /* 0x000000ff2500720c */ /* 0x040fe40003fc4160 */
[C---:B------:R-:W-:Y:S02]  /*29d0*/  ISETP.GT.U32.AND.EX P2, PT, R37.reuse, RZ, PT, P2 ;  /* 0x000000ff2500720c */ /* 0x040fe40003f44120 */
[----:B------:R-:W-:Y:S02]  /*29e0*/  SEL R31, RZ, 0x1fffe, !P6 ;  /* 0x0001fffeff1f7807 */ /* 0x000fe40007000000 */
[----:B------:R-:W-:Y:S02]  /*29f0*/  ISETP.GT.U32.AND.EX P4, PT, R37, RZ, PT, P4 ;  /* 0x000000ff2500720c */ /* 0x000fe40003f84140 */
[C---:B------:R-:W-:Y:S02]  /*2a00*/  LOP3.LUT R44, R36.reuse, 0x79, RZ, 0xfc, !PT ;  /* 0x00000079242c7812 */ /* 0x040fe400078efcff */
[----:B------:R-:W-:-:S02]  /*2a10*/  IADD3 R38, P6, R36, 0x38, RZ ;  /* 0x0000003824267810 */ /* 0x000fc40007fde0ff */
[----:B------:R-:W-:Y:S02]  /*2a20*/  SEL R17, RZ, 0x7fff8, !P2 ;  /* 0x0007fff8ff117807 */ /* 0x000fe40005000000 */
[----:B------:R-:W-:Y:S02]  /*2a30*/  SEL R24, RZ, 0x1fffe, !P4 ;  /* 0x0001fffeff187807 */ /* 0x000fe40006000000 */
[-C--:B------:R-:W-:Y:S02]  /*2a40*/  ISETP.GT.U32.AND P3, PT, R44, R2.reuse, PT ;  /* 0x000000022c00720c */ /* 0x080fe40003f64070 */
[C---:B------:R-:W-:Y:S02]  /*2a50*/  ISETP.GT.U32.AND P2, PT, R38.reuse, R2, PT ;  /* 0x000000022600720c */ /* 0x040fe40003f44070 */
[----:B------:R-:W-:Y:S01]  /*2a60*/  ISETP.GT.U32.AND P4, PT, R38, R10, PT ;  /* 0x0000000a2600720c */ /* 0x000fe20003f84070 */
[----:B------:R-:W-:Y:S01]  /*2a70*/  IMAD.X R38, RZ, RZ, R37, P6 ;  /* 0x000000ffff267224 */ /* 0x000fe200030e0625 */
[----:B------:R-:W-:-:S02]  /*2a80*/  ISETP.GT.U32.AND.EX P3, PT, R37, RZ, PT, P3 ;  /* 0x000000ff2500720c */ /* 0x000fc40003f64130 */
[----:B------:R-:W-:Y:S02]  /*2a90*/  LOP3.LUT R39, R36, 0x61, RZ, 0xfc, !PT ;  /* 0x0000006124277812 */ /* 0x000fe400078efcff */
[C---:B------:R-:W-:Y:S02]  /*2aa0*/  ISETP.GT.U32.AND.EX P1, PT, R37.reuse, RZ, PT, P1 ;  /* 0x000000ff2500720c */ /* 0x040fe40003f24110 */
[----:B------:R-:W-:Y:S02]  /*2ab0*/  ISETP.GT.U32.AND.EX P2, PT, R38, RZ, PT, P2 ;  /* 0x000000ff2600720c */ /* 0x000fe40003f44120 */
[----:B------:R-:W-:Y:S01]  /*2ac0*/  ISETP.GT.U32.AND.EX P5, PT, R37, RZ, PT, P5 ;  /* 0x000000ff2500720c */ /* 0x000fe20003fa4150 */
[----:B------:R-:W-:Y:S01]  /*2ad0*/  IMAD.MOV.U32 R121, RZ, RZ, R20 ;  /* 0x000000ffff797224 */ /* 0x000fe200078e0014 */
[----:B------:R-:W-:Y:S02]  /*2ae0*/  SEL R22, RZ, 0x4, !P3 ;  /* 0x00000004ff167807 */ /* 0x000fe40005800000 */
[----:B------:R-:W-:-:S02]  /*2af0*/  ISETP.GT.U32.AND P0, PT, R44, R10, PT ;  /* 0x0000000a2c00720c */ /* 0x000fc40003f04070 */
[C---:B------:R-:W-:Y:S02]  /*2b00*/  ISETP.GT.U32.AND P3, PT, R39.reuse, R10, PT ;  /* 0x0000000a2700720c */ /* 0x040fe40003f64070 */
[----:B------:R-:W-:Y:S02]  /*2b10*/  MOV R122, R23 ;  /* 0x00000017007a7202 */ /* 0x000fe40000000f00 */
[----:B------:R-:W-:Y:S02]  /*2b20*/  SEL R20, RZ, 0x4, !P1 ;  /* 0x00000004ff147807 */ /* 0x000fe40004800000 */
[----:B------:R-:W-:Y:S02]  /*2b30*/  FSEL R44, R104, -INF , !P2 ;  /* 0xff800000682c7808 */ /* 0x000fe40005000000 */
[----:B------:R-:W-:Y:S02]  /*2b40*/  ISETP.GT.U32.AND P1, PT, R39, R2, PT ;  /* 0x000000022700720c */ /* 0x000fe40003f24070 */
[----:B------:R-:W-:-:S02]  /*2b50*/  SEL R23, RZ, 0x7fff8, !P5 ;  /* 0x0007fff8ff177807 */ /* 0x000fc40006800000 */
[----:B------:R-:W-:Y:S02]  /*2b60*/  IADD3 R39, P5, R36, 0x8, RZ ;  /* 0x0000000824277810 */ /* 0x000fe40007fbe0ff */
[----:B------:R-:W-:Y:S02]  /*2b70*/  ISETP.GT.U32.AND.EX P4, PT, R38, RZ, PT, P4 ;  /* 0x000000ff2600720c */ /* 0x000fe40003f84140 */
[----:B------:R-:W-:Y:S01]  /*2b80*/  ISETP.GT.U32.AND.EX P3, PT, R37, RZ, PT, P3 ;  /* 0x000000ff2500720c */ /* 0x000fe20003f64130 */
[----:B------:R1:W-:Y:S01]  /*2b90*/  STL [R1+0x80], R44 ;  /* 0x0000802c01007387 */ /* 0x0003e20000100800 */
[----:B------:R-:W-:Y:S02]  /*2ba0*/  IMAD.X R38, RZ, RZ, R37, P5 ;  /* 0x000000ffff267224 */ /* 0x000fe400028e0625 */
[----:B------:R-:W-:Y:S02]  /*2bb0*/  SEL R25, RZ, 0x1, !P3 ;  /* 0x00000001ff197807 */ /* 0x000fe40005800000 */
[----:B------:R-:W-:-:S02]  /*2bc0*/  ISETP.GT.U32.AND P3, PT, R39, R2, PT ;  /* 0x000000022700720c */ /* 0x000fc40003f64070 */
[----:B-1----:R-:W-:Y:S01]  /*2bd0*/  FSEL R44, R106, -INF , !P4 ;  /* 0xff8000006a2c7808 */ /* 0x002fe20006000000 */
[----:B------:R-:W-:Y:S01]  /*2be0*/  FMUL R80, R80, c[0x0][0x188] ;  /* 0x0000620050507a20 */ /* 0x000fe20000400000 */
[----:B------:R-:W-:Y:S01]  /*2bf0*/  HMMA.16816.F32.BF16 R84, R56, R46, R84 ;  /* 0x0000002e3854723c */ /* 0x000fe20000041854 */
[----:B------:R-:W-:Y:S02]  /*2c00*/  ISETP.GT.U32.AND.EX P3, PT, R38, RZ, PT, P3 ;  /* 0x000000ff2600720c */ /* 0x000fe40003f64130 */
[----:B------:R-:W-:Y:S01]  /*2c10*/  STL [R1+0x84], R44 ;  /* 0x0000842c01007387 */ /* 0x000fe20000100800 */
[----:B------:R-:W-:-:S03]  /*2c20*/  MOV R106, R3 ;  /* 0x00000003006a7202 */ /* 0x000fc60000000f00 */
[----:B------:R-:W1:Y:S01]  /*2c30*/  LDSM.16.M88.4 R44, [R117+0x9400] ;  /* 0x00940000752c783b */ /* 0x000e620000000200 */
[----:B------:R-:W-:Y:S02]  /*2c40*/  FSEL R3, R80, -INF , !P3 ;  /* 0xff80000050037808 */ /* 0x000fe40005800000 */
[C---:B------:R-:W-:Y:S01]  /*2c50*/  ISETP.GE.U32.AND P3, PT, R36.reuse, R2, PT ;  /* 0x000000022400720c */ /* 0x040fe20003f66070 */
[----:B------:R-:W-:Y:S01]  /*2c60*/  FMUL R77, R77, c[0x0][0x188] ;  /* 0x000062004d4d7a20 */ /* 0x000fe20000400000 */
[C---:B------:R-:W-:Y:S02]  /*2c70*/  ISETP.GT.U32.AND.EX P1, PT, R37.reuse, RZ, PT, P1 ;  /* 0x000000ff2500720c */ /* 0x040fe40003f24110 */
[----:B------:R-:W-:Y:S02]  /*2c80*/  MOV R63, R16 ;  /* 0x00000010003f7202 */ /* 0x000fe40000000f00 */
[C---:B------:R-:W-:Y:S02]  /*2c90*/  LOP3.LUT R39, R36.reuse, 0x69, RZ, 0xfc, !PT ;  /* 0x0000006924277812 */ /* 0x040fe400078efcff */
[----:B------:R-:W-:Y:S01]  /*2ca0*/  ISETP.GE.U32.AND.EX P3, PT, R37, RZ, PT, P3 ;  /* 0x000000ff2500720c */ /* 0x000fe20003f66130 */
[----:B------:R-:W-:Y:S01]  /*2cb0*/  HMMA.16816.F32.BF16 R108, R72, R122, R108 ;  /* 0x0000007a486c723c */ /* 0x000fe2000004186c */
[----:B------:R-:W-:-:S02]  /*2cc0*/  ISETP.GT.U32.AND P2, PT, R36, R2, PT ;  /* 0x000000022400720c */ /* 0x000fc40003f44070 */
[----:B------:R-:W-:Y:S01]  /*2cd0*/  SEL R16, RZ, 0x4, !P1 ;  /* 0x00000004ff107807 */ /* 0x000fe20004800000 */
[----:B------:R-:W-:Y:S01]  /*2ce0*/  FMUL R76, R76, c[0x0][0x188] ;  /* 0x000062004c4c7a20 */ /* 0x000fe20000400000 */
[C---:B------:R-:W-:Y:S01]  /*2cf0*/  ISETP.GT.U32.AND P1, PT, R39.reuse, R2, PT ;  /* 0x000000022700720c */ /* 0x040fe20003f24070 */
[----:B------:R-:W-:Y:S01]  /*2d00*/  FMUL R82, R82, c[0x0][0x188] ;  /* 0x0000620052527a20 */ /* 0x000fe20000400000 */
[----:B------:R-:W-:Y:S01]  /*2d10*/  ISETP.GT.U32.AND P6, PT, R39, R10, PT ;  /* 0x0000000a2700720c */ /* 0x000fe20003fc4070 */
[----:B0-----:R-:W-:Y:S01]  /*2d20*/  HMMA.16816.F32.BF16 R88, R40, R48, R88 ;  /* 0x000000302858723c */ /* 0x001fe20000041858 */
[----:B------:R-:W-:Y:S01]  /*2d30*/  FSEL R122, R77, -INF , !P3 ;  /* 0xff8000004d7a7808 */ /* 0x000fe20005800000 */
[----:B------:R-:W-:Y:S01]  /*2d40*/  IMAD.MOV.U32 R77, RZ, RZ, R62 ;  /* 0x000000ffff4d7224 */ /* 0x000fe200078e003e */
[----:B------:R-:W-:Y:S02]  /*2d50*/  LOP3.LUT R39, R36, 0x68, RZ, 0xfc, !PT ;  /* 0x0000006824277812 */ /* 0x000fe400078efcff */
[----:B------:R-:W-:-:S03]  /*2d60*/  ISETP.GT.U32.AND.EX P2, PT, R37, RZ, PT, P2 ;  /* 0x000000ff2500720c */ /* 0x000fc60003f44120 */
[----:B------:R-:W-:Y:S01]  /*2d70*/  HMMA.16816.F32.BF16 R100, R72, R66, R100 ;  /* 0x000000424864723c */ /* 0x000fe20000041864 */
[----:B------:R-:W-:Y:S02]  /*2d80*/  IADD3 R80, R2, 0x8, RZ ;  /* 0x0000000802507810 */ /* 0x000fe40007ffe0ff */
[----:B------:R-:W-:-:S04]  /*2d90*/  ISETP.GT.U32.AND P5, PT, R39, R10, PT ;  /* 0x0000000a2700720c */ /* 0x000fc80003fa4070 */
[----:B------:R-:W-:Y:S01]  /*2da0*/  IMAD.MOV.U32 R67, RZ, RZ, R63 ;  /* 0x000000ffff437224 */ /* 0x000fe200078e003f */
[----:B------:R-:W-:Y:S01]  /*2db0*/  HMMA.16816.F32.BF16 R112, R72, R70, R112 ;  /* 0x000000464870723c */ /* 0x000fe20000041870 */
[----:B------:R-:W-:-:S06]  /*2dc0*/  FSEL R10, R76, -INF , !P2 ;  /* 0xff8000004c0a7808 */ /* 0x000fcc0005000000 */
[----:B------:R-:W-:Y:S01]  /*2dd0*/  MOV R70, R61 ;  /* 0x0000003d00467202 */ /* 0x000fe20000000f00 */
[----:B------:R-:W-:Y:S01]  /*2de0*/  HMMA.16816.F32.BF16 R92, R40, R52, R92 ;  /* 0x00000034285c723c */ /* 0x000fe2000004185c */
[----:B------:R-:W-:-:S06]  /*2df0*/  FSEL R118, R82, -INF , !P2 ;  /* 0xff80000052767808 */ /* 0x000fcc0005000000 */
[----:B------:R-:W-:Y:S02]  /*2e00*/  IMAD.MOV.U32 R53, RZ, RZ, R60 ;  /* 0x000000ffff357224 */ /* 0x000fe400078e003c */
[----:B------:R-:W0:Y:S01]  /*2e10*/  LDSM.16.M88.4 R60, [R117+0x9800] ;  /* 0x00980000753c783b */ /* 0x000e220000000200 */
[----:B------:R-:W-:Y:S01]  /*2e20*/  ISETP.GT.U32.AND P2, PT, R36, R80, PT ;  /* 0x000000502400720c */ /* 0x000fe20003f44070 */
[----:B------:R-:W-:-:S03]  /*2e30*/  FMUL R78, R78, c[0x0][0x188] ;  /* 0x000062004e4e7a20 */ /* 0x000fc60000400000 */
[C---:B------:R-:W-:Y:S02]  /*2e40*/  ISETP.GT.U32.AND.EX P2, PT, R37.reuse, RZ, PT, P2 ;  /* 0x000000ff2500720c */ /* 0x040fe40003f44120 */
[C---:B------:R-:W-:Y:S02]  /*2e50*/  ISETP.GT.U32.AND.EX P1, PT, R37.reuse, RZ, PT, P1 ;  /* 0x000000ff2500720c */ /* 0x040fe40003f24110 */
[----:B------:R-:W-:Y:S02]  /*2e60*/  FSEL R123, R78, -INF , !P2 ;  /* 0xff8000004e7b7808 */ /* 0x000fe40005000000 */
[----:B------:R-:W-:Y:S02]  /*2e70*/  ISETP.GT.U32.AND.EX P6, PT, R37, RZ, PT, P6 ;  /* 0x000000ff2500720c */ /* 0x000fe40003fc4160 */
[C---:B------:R-:W-:Y:S02]  /*2e80*/  IADD3 R38, P3, R36.reuse, 0x9, RZ ;  /* 0x0000000924267810 */ /* 0x040fe40007f7e0ff */
[----:B------:R-:W-:-:S02]  /*2e90*/  ISETP.GE.U32.AND P2, PT, R36, R80, PT ;  /* 0x000000502400720c */ /* 0x000fc40003f46070 */
[----:B------:R-:W-:Y:S01]  /*2ea0*/  ISETP.GT.U32.AND.EX P5, PT, R37, RZ, PT, P5 ;  /* 0x000000ff2500720c */ /* 0x000fe20003fa4150 */
[----:B------:R-:W-:Y:S01]  /*2eb0*/  IMAD.MOV.U32 R71, RZ, RZ, R27 ;  /* 0x000000ffff477224 */ /* 0x000fe200078e001b */
[-C--:B------:R-:W-:Y:S01]  /*2ec0*/  ISETP.GT.U32.AND P4, PT, R39, R2.reuse, PT ;  /* 0x000000022700720c */ /* 0x080fe20003f84070 */
[----:B------:R-:W-:Y:S01]  /*2ed0*/  IMAD.MOV.U32 R78, RZ, RZ, R18 ;  /* 0x000000ffff4e7224 */ /* 0x000fe200078e0012 */
[----:B------:R-:W-:Y:S01]  /*2ee0*/  SEL R18, RZ, 0x4, !P1 ;  /* 0x00000004ff127807 */ /* 0x000fe20004800000 */
[----:B------:R-:W-:Y:S01]  /*2ef0*/  IMAD.MOV.U32 R66, RZ, RZ, R26 ;  /* 0x000000ffff427224 */ /* 0x000fe200078e001a */
[----:B------:R-:W-:Y:S01]  /*2f00*/  SEL R27, RZ, 0x1, !P6 ;  /* 0x00000001ff1b7807 */ /* 0x000fe20007000000 */
[----:B------:R-:W-:Y:S01]  /*2f10*/  FMUL R79, R79, c[0x0][0x188] ;  /* 0x000062004f4f7a20 */ /* 0x000fe20000400000 */
[C---:B------:R-:W-:Y:S02]  /*2f20*/  ISETP.GT.U32.AND P1, PT, R38.reuse, R2, PT ;  /* 0x000000022600720c */ /* 0x040fe40003f24070 */
[----:B------:R-:W-:-:S02]  /*2f30*/  ISETP.GT.U32.AND P6, PT, R38, R80, PT ;  /* 0x000000502600720c */ /* 0x000fc40003fc4070 */
[C---:B------:R-:W-:Y:S02]  /*2f40*/  ISETP.GE.U32.AND.EX P2, PT, R37.reuse, RZ, PT, P2 ;  /* 0x000000ff2500720c */ /* 0x040fe40003f46120 */
[----:B------:R-:W-:Y:S02]  /*2f50*/  SEL R26, RZ, 0x1fffe, !P5 ;  /* 0x0001fffeff1a7807 */ /* 0x000fe40006800000 */
[----:B------:R-:W-:Y:S01]  /*2f60*/  IADD3 R38, P5, R36, 0x10, RZ ;  /* 0x0000001024267810 */ /* 0x000fe20007fbe0ff */
[----:B------:R-:W-:Y:S01]  /*2f70*/  IMAD.MOV.U32 R76, RZ, RZ, R121 ;  /* 0x000000ffff4c7224 */ /* 0x000fe200078e0079 */
[----:B------:R-:W-:Y:S01]  /*2f80*/  IADD3.X R39, RZ, R37, RZ, P3, !PT ;  /* 0x00000025ff277210 */ /* 0x000fe20001ffe4ff */
[----:B------:R-:W-:Y:S01]  /*2f90*/  HMMA.16816.F32.BF16 R88, R56, R50, R88 ;  /* 0x000000323858723c */ /* 0x000fe20000041858 */
[----:B------:R-:W-:Y:S01]  /*2fa0*/  ISETP.GT.U32.AND.EX P4, PT, R37, RZ, PT, P4 ;  /* 0x000000ff2500720c */ /* 0x000fe20003f84140 */
[----:B------:R-:W-:Y:S01]  /*2fb0*/  FMUL R81, R81, c[0x0][0x188] ;  /* 0x0000620051517a20 */ /* 0x000fe20000400000 */
[----:B------:R-:W-:Y:S01]  /*2fc0*/  FSEL R121, R79, -INF , !P2 ;  /* 0xff8000004f797808 */ /* 0x000fe20005000000 */
[----:B------:R-:W-:Y:S01]  /*2fd0*/  IMAD.MOV.U32 R79, RZ, RZ, R15 ;  /* 0x000000ffff4f7224 */ /* 0x000fe200078e000f */
[C---:B------:R-:W-:Y:S01]  /*2fe0*/  ISETP.GT.U32.AND P2, PT, R38.reuse, R2, PT ;  /* 0x000000022600720c */ /* 0x040fe20003f44070 */
[----:B------:R-:W-:Y:S01]  /*2ff0*/  FMUL R83, R83, c[0x0][0x188] ;  /* 0x0000620053537a20 */ /* 0x000fe20000400000 */
[----:B------:R-:W-:Y:S01]  /*3000*/  ISETP.GT.U32.AND P3, PT, R38, R80, PT ;  /* 0x000000502600720c */ /* 0x000fe20003f64070 */
[----:B------:R-:W-:Y:S01]  /*3010*/  IMAD.X R52, RZ, RZ, R37, P5 ;  /* 0x000000ffff347224 */ /* 0x000fe200028e0625 */
[C---:B------:R-:W-:Y:S01]  /*3020*/  ISETP.GT.U32.AND.EX P1, PT, R39.reuse, RZ, PT, P1 ;  /* 0x000000ff2700720c */ /* 0x040fe20003f24110 */
[----:B-1----:R-:W-:Y:S01]  /*3030*/  HMMA.16816.F32.BF16 R96, R40, R44, R96 ;  /* 0x0000002c2860723c */ /* 0x002fe20000041860 */
[----:B------:R-:W-:Y:S01]  /*3040*/  ISETP.GT.U32.AND.EX P6, PT, R39, RZ, PT, P6 ;  /* 0x000000ff2700720c */ /* 0x000fe20003fc4160 */
[----:B------:R-:W-:Y:S01]  /*3050*/  IMAD.MOV.U32 R82, RZ, RZ, R120 ;  /* 0x000000ffff527224 */ /* 0x000fe200078e0078 */
[----:B------:R-:W-:Y:S01]  /*3060*/  SEL R15, RZ, 0x7fff8, !P4 ;  /* 0x0007fff8ff0f7807 */ /* 0x000fe20006000000 */
[----:B------:R-:W-:Y:S01]  /*3070*/  FMUL R84, R84, c[0x0][0x188] ;  /* 0x0000620054547a20 */ /* 0x000fe20000400000 */
[----:B------:R-:W-:Y:S01]  /*3080*/  IADD3 R38, P4, R36, 0x11, RZ ;  /* 0x0000001124267810 */ /* 0x000fe20007f9e0ff */
[----:B------:R-:W-:Y:S01]  /*3090*/  FMUL R86, R86, c[0x0][0x188] ;  /* 0x0000620056567a20 */ /* 0x000fe20000400000 */
[----:B------:R-:W-:Y:S01]  /*30a0*/  FSEL R104, R81, -INF , !P1 ;  /* 0xff80000051687808 */ /* 0x000fe20004800000 */
[----:B------:R-:W-:Y:S01]  /*30b0*/  HMMA.16816.F32.BF16 R92, R56, R54, R92 ;  /* 0x00000036385c723c */ /* 0x000fe2000004185c */
[----:B------:R-:W-:Y:S01]  /*30c0*/  FSEL R120, R83, -INF , !P6 ;  /* 0xff80000053787808 */ /* 0x000fe20007000000 */
[----:B------:R-:W1:Y:S01]  /*30d0*/  LDSM.16.M88.4 R48, [R117+0xac00] ;  /* 0x00ac00007530783b */ /* 0x000e620000000200 */
[----:B------:R-:W-:-:S02]  /*30e0*/  ISETP.GT.U32.AND P1, PT, R38, R2, PT ;  /* 0x000000022600720c */ /* 0x000fc40003f24070 */
[----:B------:R-:W-:Y:S02]  /*30f0*/  ISETP.GT.U32.AND.EX P2, PT, R52, RZ, PT, P2 ;  /* 0x000000ff3400720c */ /* 0x000fe40003f44120 */
[----:B------:R-:W-:Y:S01]  /*3100*/  ISETP.GT.U32.AND P6, PT, R38, R80, PT ;  /* 0x000000502600720c */ /* 0x000fe20003fc4070 */
[----:B------:R-:W-:Y:S01]  /*3110*/  IMAD.X R38, RZ, RZ, R37, P4 ;  /* 0x000000ffff267224 */ /* 0x000fe200020e0625 */
[----:B------:R-:W-:Y:S01]  /*3120*/  ISETP.GT.U32.AND.EX P3, PT, R52, RZ, PT, P3 ;  /* 0x000000ff3400720c */ /* 0x000fe20003f64130 */
[----:B------:R-:W-:Y:S01]  /*3130*/  IMAD.MOV.U32 R45, RZ, RZ, R11 ;  /* 0x000000ffff2d7224 */ /* 0x000fe200078e000b */
[----:B------:R-:W-:Y:S01]  /*3140*/  FSEL R11, R84, -INF , !P2 ;  /* 0xff800000540b7808 */ /* 0x000fe20005000000 */
[----:B------:R-:W-:Y:S01]  /*3150*/  IMAD.MOV.U32 R84, RZ, RZ, R4 ;  /* 0x000000ffff547224 */ /* 0x000fe200078e0004 */
[C---:B------:R-:W-:Y:S01]  /*3160*/  ISETP.GT.U32.AND.EX P1, PT, R38.reuse, RZ, PT, P1 ;  /* 0x000000ff2600720c */ /* 0x040fe20003f24110 */
[----:B------:R-:W-:Y:S01]  /*3170*/  FMUL R85, R85, c[0x0][0x188] ;  /* 0x0000620055557a20 */ /* 0x000fe20000400000 */
[----:B------:R-:W-:-:S02]  /*3180*/  ISETP.GT.U32.AND.EX P6, PT, R38, RZ, PT, P6 ;  /* 0x000000ff2600720c */ /* 0x000fc40003fc4160 */
[----:B------:R-:W-:Y:S02]  /*3190*/  FSEL R4, R86, -INF , !P3 ;  /* 0xff80000056047808 */ /* 0x000fe40005800000 */
[C---:B------:R-:W-:Y:S01]  /*31a0*/  IADD3 R38, P3, R36.reuse, 0x19, RZ ;  /* 0x0000001924267810 */ /* 0x040fe20007f7e0ff */
[----:B------:R-:W-:Y:S01]  /*31b0*/  IMAD.MOV.U32 R55, RZ, RZ, R53 ;  /* 0x000000ffff377224 */ /* 0x000fe200078e0035 */
[----:B------:R-:W-:Y:S01]  /*31c0*/  IADD3 R39, P5, R36, 0x18, RZ ;  /* 0x0000001824277810 */ /* 0x000fe20007fbe0ff */
[----:B------:R-:W-:Y:S01]  /*31d0*/  IMAD.MOV.U32 R53, RZ, RZ, R77 ;  /* 0x000000ffff357224 */ /* 0x000fe200078e004d */
[----:B------:R-:W-:Y:S01]  /*31e0*/  MOV R77, R125 ;  /* 0x0000007d004d7202 */ /* 0x000fe20000000f00 */
[----:B0-----:R-:W-:Y:S01]  /*31f0*/  HMMA.16816.F32.BF16 R100, R40, R60, R100 ;  /* 0x0000003c2864723c */ /* 0x001fe20000041864 */
[C---:B------:R-:W-:Y:S01]  /*3200*/  ISETP.GT.U32.AND P2, PT, R39.reuse, R2, PT ;  /* 0x000000022700720c */ /* 0x040fe20003f44070 */
[--C-:B------:R-:W-:Y:S01]  /*3210*/  IMAD.X R44, RZ, RZ, R37.reuse, P3 ;  /* 0x000000ffff2c7224 */ /* 0x100fe200018e0625 */
[-C--:B------:R-:W-:Y:S01]  /*3220*/  ISETP.GT.U32.AND P4, PT, R39, R80.reuse, PT ;  /* 0x000000502700720c */ /* 0x080fe20003f84070 */
[----:B------:R-:W-:Y:S01]  /*3230*/  FMUL R87, R87, c[0x0][0x188] ;  /* 0x0000620057577a20 */ /* 0x000fe20000400000 */
[----:B------:R-:W-:Y:S01]  /*3240*/  FSEL R125, R85, -INF , !P1 ;  /* 0xff800000557d7808 */ /* 0x000fe20004800000 */
[----:B------:R-:W-:Y:S01]  /*3250*/  IMAD.X R39, RZ, RZ, R37, P5 ;  /* 0x000000ffff277224 */ /* 0x000fe200028e0625 */
[----:B------:R-:W-:Y:S01]  /*3260*/  ISETP.GT.U32.AND P1, PT, R38, R80, PT ;  /* 0x000000502600720c */ /* 0x000fe20003f24070 */
[----:B------:R-:W-:Y:S01]  /*3270*/  FMUL R91, R91, c[0x0][0x188] ;  /* 0x000062005b5b7a20 */ /* 0x000fe20000400000 */
[----:B------:R-:W-:Y:S01]  /*3280*/  MOV R86, R5 ;  /* 0x0000000500567202 */ /* 0x000fe20000000f00 */
[----:B------:R-:W-:Y:S01]  /*3290*/  FMUL R88, R88, c[0x0][0x188] ;  /* 0x0000620058587a20 */ /* 0x000fe20000400000 */
[----:B------:R-:W-:Y:S01]  /*32a0*/  ISETP.GT.U32.AND.EX P1, PT, R44, RZ, PT, P1 ;  /* 0x000000ff2c00720c */ /* 0x000fe20003f24110 */
[----:B------:R-:W-:Y:S01]  /*32b0*/  IMAD.MOV.U32 R83, RZ, RZ, R6 ;  /* 0x000000ffff537224 */ /* 0x000fe200078e0006 */
[----:B------:R-:W-:-:S02]  /*32c0*/  ISETP.GT.U32.AND P5, PT, R38, R2, PT ;  /* 0x000000022600720c */ /* 0x000fc40003fa4070 */
[----:B------:R-:W-:Y:S02]  /*32d0*/  ISETP.GT.U32.AND.EX P2, PT, R39, RZ, PT, P2 ;  /* 0x000000ff2700720c */ /* 0x000fe40003f44120 */
[----:B------:R-:W-:Y:S01]  /*32e0*/  FSEL R5, R87, -INF , !P6 ;  /* 0xff80000057057808 */ /* 0x000fe20007000000 */
[----:B------:R-:W-:Y:S01]  /*32f0*/  IMAD.MOV.U32 R81, RZ, RZ, R7 ;  /* 0x000000ffff517224 */ /* 0x000fe200078e0007 */
[----:B------:R-:W-:Y:S01]  /*3300*/  IADD3 R38, P6, R36, 0x20, RZ ;  /* 0x0000002024267810 */ /* 0x000fe20007fde0ff */
[----:B------:R-:W-:Y:S01]  /*3310*/  HMMA.16816.F32.BF16 R96, R56, R46, R96 ;  /* 0x0000002e3860723c */ /* 0x000fe20000041860 */
[----:B------:R-:W-:Y:S01]  /*3320*/  MOV R52, R79 ;  /* 0x0000004f00347202 */ /* 0x000fe20000000f00 */
[----:B------:R-:W-:Y:S01]  /*3330*/  IMAD.MOV.U32 R54, RZ, RZ, R78 ;  /* 0x000000ffff367224 */ /* 0x000fe200078e004e */
[----:B------:R-:W-:Y:S01]  /*3340*/  FSEL R7, R91, -INF , !P1 ;  /* 0xff8000005b077808 */ /* 0x000fe20004800000 */
[----:B------:R-:W-:Y:S01]  /*3350*/  IMAD.MOV.U32 R79, RZ, RZ, R124 ;  /* 0x000000ffff4f7224 */ /* 0x000fe200078e007c */
[----:B------:R-:W-:Y:S01]  /*3360*/  FSEL R124, R88, -INF , !P2 ;  /* 0xff800000587c7808 */ /* 0x000fe20005000000 */
[----:B------:R-:W-:Y:S01]  /*3370*/  IMAD.MOV.U32 R78, RZ, RZ, R106 ;  /* 0x000000ffff4e7224 */ /* 0x000fe200078e006a */
[----:B------:R-:W-:Y:S01]  /*3380*/  MOV R91, R84 ;  /* 0x00000054005b7202 */ /* 0x000fe20000000f00 */
[----:B------:R-:W-:Y:S01]  /*3390*/  FMUL R90, R90, c[0x0][0x188] ;  /* 0x000062005a5a7a20 */ /* 0x000fe20000400000 */
[C---:B------:R-:W-:Y:S01]  /*33a0*/  ISETP.GT.U32.AND P2, PT, R38.reuse, R2, PT ;  /* 0x000000022600720c */ /* 0x040fe20003f44070 */
[----:B------:R-:W-:Y:S01]  /*33b0*/  IMAD.MOV.U32 R84, RZ, RZ, R83 ;  /* 0x000000ffff547224 */ /* 0x000fe200078e0053 */
[----:B------:R-:W-:Y:S01]  /*33c0*/  ISETP.GT.U32.AND P3, PT, R38, R80, PT ;  /* 0x000000502600720c */ /* 0x000fe20003f64070 */
[----:B------:R-:W-:Y:S01]  /*33d0*/  IMAD.X R38, RZ, RZ, R37, P6 ;  /* 0x000000ffff267224 */ /* 0x000fe200030e0625 */
[----:B------:R-:W-:Y:S01]  /*33e0*/  ISETP.GT.U32.AND.EX P4, PT, R39, RZ, PT, P4 ;  /* 0x000000ff2700720c */ /* 0x000fe20003f84140 */
[----:B------:R-:W-:-:S02]  /*33f0*/  IMAD.MOV.U32 R83, RZ, RZ, R81 ;  /* 0x000000ffff537224 */ /* 0x000fc400078e0051 */
[----:B------:R-:W-:Y:S01]  /*3400*/  IMAD.MOV.U32 R81, RZ, RZ, R79 ;  /* 0x000000ffff517224 */ /* 0x000fe200078e004f */
[----:B------:R-:W-:Y:S01]  /*3410*/  ISETP.GT.U32.AND.EX P5, PT, R44, RZ, PT, P5 ;  /* 0x000000ff2c00720c */ /* 0x000fe20003fa4150 */
[----:B------:R-:W-:Y:S01]  /*3420*/  FMUL R89, R89, c[0x0][0x188] ;  /* 0x0000620059597a20 */ /* 0x000fe20000400000 */
[----:B------:R-:W-:Y:S01]  /*3430*/  FSEL R6, R90, -INF , !P4 ;  /* 0xff8000005a067808 */ /* 0x000fe20006000000 */
[----:B------:R-:W-:Y:S01]  /*3440*/  IMAD.MOV.U32 R79, RZ, RZ, R53 ;  /* 0x000000ffff4f7224 */ /* 0x000fe200078e0035 */
[----:B------:R-:W-:Y:S01]  /*3450*/  MOV R53, R78 ;  /* 0x0000004e00357202 */ /* 0x000fe20000000f00 */
[----:B------:R-:W-:Y:S01]  /*3460*/  FMUL R92, R92, c[0x0][0x188] ;  /* 0x000062005c5c7a20 */ /* 0x000fe20000400000 */
[----:B------:R-:W-:Y:S01]  /*3470*/  IADD3 R44, P4, R36, 0x21, RZ ;  /* 0x00000021242c7810 */ /* 0x000fe20007f9e0ff */
[----:B------:R-:W-:Y:S01]  /*3480*/  IMAD.MOV.U32 R78, RZ, RZ, R77 ;  /* 0x000000ffff4e7224 */ /* 0x000fe200078e004d */
[C---:B------:R-:W-:Y:S01]  /*3490*/  ISETP.GT.U32.AND.EX P2, PT, R38.reuse, RZ, PT, P2 ;  /* 0x000000ff2600720c */ /* 0x040fe20003f44120 */
[----:B------:R-:W-:Y:S01]  /*34a0*/  IMAD.MOV.U32 R77, RZ, RZ, R82 ;  /* 0x000000ffff4d7224 */ /* 0x000fe200078e0052 */
[----:B------:R-:W-:Y:S01]  /*34b0*/  ISETP.GT.U32.AND.EX P3, PT, R38, RZ, PT, P3 ;  /* 0x000000ff2600720c */ /* 0x000fe20003f64130 */
[----:B------:R-:W-:Y:S01]  /*34c0*/  FMUL R94, R94, c[0x0][0x188] ;  /* 0x000062005e5e7a20 */ /* 0x000fe20000400000 */
[----:B------:R-:W-:Y:S01]  /*34d0*/  FSEL R106, R89, -INF , !P5 ;  /* 0xff800000596a7808 */ /* 0x000fe20006800000 */
[----:B------:R-:W-:Y:S01]  /*34e0*/  IMAD.MOV.U32 R82, RZ, RZ, R76 ;  /* 0x000000ffff527224 */ /* 0x000fe200078e004c */
[----:B------:R-:W-:Y:S01]  /*34f0*/  ISETP.GT.U32.AND P5, PT, R44, R2, PT ;  /* 0x000000022c00720c */ /* 0x000fe20003fa4070 */
[----:B------:R-:W-:Y:S01]  /*3500*/  IMAD.MOV.U32 R76, RZ, RZ, R66 ;  /* 0x000000ffff4c7224 */ /* 0x000fe200078e0042 */
[----:B------:R-:W-:-:S02]  /*3510*/  MOV R66, R19 ;  /* 0x0000001300427202 */ /* 0x000fc40000000f00 */
[----:B------:R-:W-:Y:S01]  /*3520*/  ISETP.GT.U32.AND P1, PT, R44, R80, PT ;  /* 0x000000502c00720c */ /* 0x000fe20003f24070 */
[----:B------:R-:W-:Y:S01]  /*3530*/  IMAD.X R44, RZ, RZ, R37, P4 ;  /* 0x000000ffff2c7224 */ /* 0x000fe200020e0625 */
[----:B------:R-:W-:Y:S01]  /*3540*/  FSEL R19, R92, -INF , !P2 ;  /* 0xff8000005c137808 */ /* 0x000fe20005000000 */
[----:B------:R-:W-:Y:S01]  /*3550*/  HMMA.16816.F32.BF16 R100, R56, R62, R100 ;  /* 0x0000003e3864723c */ /* 0x000fe20000041864 */
[----:B------:R-:W-:Y:S02]  /*3560*/  FSEL R38, R94, -INF , !P3 ;  /* 0xff8000005e267808 */ /* 0x000fe40005800000 */
[----:B------:R-:W-:Y:S01]  /*3570*/  IADD3 R39, P6, R36, 0x28, RZ ;  /* 0x0000002824277810 */ /* 0x000fe20007fde0ff */
[----:B------:R-:W-:Y:S01]  /*3580*/  FMUL R93, R93, c[0x0][0x188] ;  /* 0x000062005d5d7a20 */ /* 0x000fe20000400000 */
[----:B------:R-:W-:Y:S01]  /*3590*/  STL [R1+0x4c], R19 ;  /* 0x00004c1301007387 */ /* 0x000fe20000100800 */
[C---:B------:R-:W-:Y:S01]  /*35a0*/  ISETP.GT.U32.AND.EX P5, PT, R44.reuse, RZ, PT, P5 ;  /* 0x000000ff2c00720c */ /* 0x040fe20003fa4150 */
[----:B------:R-:W-:Y:S01]  /*35b0*/  IMAD.MOV.U32 R85, RZ, RZ, R79 ;  /* 0x000000ffff557224 */ /* 0x000fe200078e004f */
[----:B------:R-:W-:Y:S01]  /*35c0*/  ISETP.GT.U32.AND.EX P1, PT, R44, RZ, PT, P1 ;  /* 0x000000ff2c00720c */ /* 0x000fe20003f24110 */
[----:B------:R-:W-:Y:S01]  /*35d0*/  FMUL R95, R95, c[0x0][0x188] ;  /* 0x000062005f5f7a20 */ /* 0x000fe20000400000 */
[----:B------:R0:W-:Y:S01]  /*35e0*/  STL [R1+0x5c], R38 ;  /* 0x00005c2601007387 */ /* 0x0001e20000100800 */
[----:B------:R-:W-:Y:S01]  /*35f0*/  MOV R87, R78 ;  /* 0x0000004e00577202 */ /* 0x000fe20000000f00 */
[----:B------:R-:W-:Y:S01]  /*3600*/  IMAD.MOV.U32 R79, RZ, RZ, R82 ;  /* 0x000000ffff4f7224 */ /* 0x000fe200078e0052 */
[C---:B------:R-:W-:Y:S01]  /*3610*/  ISETP.GT.U32.AND P2, PT, R39.reuse, R2, PT ;  /* 0x000000022700720c */ /* 0x040fe20003f44070 */
[----:B------:R-:W-:Y:S01]  /*3620*/  IMAD.MOV.U32 R78, RZ, RZ, R77 ;  /* 0x000000ffff4e7224 */ /* 0x000fe200078e004d */
[----:B------:R-:W-:Y:S01]  /*3630*/  ISETP.GT.U32.AND P4, PT, R39, R80, PT ;  /* 0x000000502700720c */ /* 0x000fe20003f84070 */
[----:B------:R-:W-:Y:S01]  /*3640*/  IMAD.MOV.U32 R82, RZ, RZ, R66 ;  /* 0x000000ffff527224 */ /* 0x000fe200078e0042 */
[----:B------:R-:W-:Y:S01]  /*3650*/  IADD3 R39, P3, R36, 0x29, RZ ;  /* 0x0000002924277810 */ /* 0x000fe20007f7e0ff */
[----:B------:R-:W-:-:S02]  /*3660*/  IMAD.MOV.U32 R77, RZ, RZ, R76 ;  /* 0x000000ffff4d7224 */ /* 0x000fc400078e004c */
[----:B0-----:R-:W-:Y:S01]  /*3670*/  IMAD.X R38, RZ, RZ, R37, P6 ;  /* 0x000000ffff267224 */ /* 0x001fe200030e0625 */
[----:B------:R-:W-:Y:S01]  /*3680*/  MOV R76, R13 ;  /* 0x0000000d004c7202 */ /* 0x000fe20000000f00 */
[----:B------:R-:W-:Y:S01]  /*3690*/  IMAD.MOV.U32 R66, RZ, RZ, R12 ;  /* 0x000000ffff427224 */ /* 0x000fe200078e000c */
[----:B------:R-:W-:Y:S01]  /*36a0*/  FSEL R12, R93, -INF , !P5 ;  /* 0xff8000005d0c7808 */ /* 0x000fe20006800000 */
[----:B------:R-:W-:Y:S01]  /*36b0*/  FMUL R96, R96, c[0x0][0x188] ;  /* 0x0000620060607a20 */ /* 0x000fe20000400000 */
[----:B------:R-:W-:Y:S01]  /*36c0*/  FSEL R13, R95, -INF , !P1 ;  /* 0xff8000005f0d7808 */ /* 0x000fe20004800000 */
[----:B-1----:R-:W-:Y:S01]  /*36d0*/  HMMA.16816.F32.BF16 R112, R40, R48, R112 ;  /* 0x000000302870723c */ /* 0x002fe20000041870 */
[----:B------:R-:W-:Y:S01]  /*36e0*/  ISETP.GT.U32.AND.EX P2, PT, R38, RZ, PT, P2 ;  /* 0x000000ff2600720c */ /* 0x000fe20003f44120 */
[----:B------:R-:W-:Y:S01]  /*36f0*/  FMUL R98, R98, c[0x0][0x188] ;  /* 0x0000620062627a20 */ /* 0x000fe20000400000 */
[----:B------:R-:W-:Y:S01]  /*3700*/  ISETP.GT.U32.AND.EX P4, PT, R38, RZ, PT, P4 ;  /* 0x000000ff2600720c */ /* 0x000fe20003f84140 */
[----:B------:R-:W-:Y:S01]  /*3710*/  STL [R1+0x38], R12 ;  /* 0x0000380c01007387 */ /* 0x000fe20000100800 */
[----:B------:R-:W-:-:S02]  /*3720*/  ISETP.GT.U32.AND P6, PT, R39, R2, PT ;  /* 0x000000022700720c */ /* 0x000fc40003fc4070 */
[----:B------:R-:W-:Y:S01]  /*3730*/  IMAD.X R48, RZ, RZ, R37, P3 ;  /* 0x000000ffff307224 */ /* 0x000fe200018e0625 */
[----:B------:R-:W-:Y:S01]  /*3740*/  ISETP.GT.U32.AND P5, PT, R39, R80, PT ;  /* 0x000000502700720c */ /* 0x000fe20003fa4070 */
[----:B------:R0:W-:Y:S01]  /*3750*/  STL [R1+0x58], R13 ;  /* 0x0000580d01007387 */ /* 0x0001e20000100800 */
[----:B------:R-:W-:Y:S01]  /*3760*/  FSEL R38, R98, -INF , !P4 ;  /* 0xff80000062267808 */ /* 0x000fe20006000000 */
[----:B------:R-:W-:Y:S01]  /*3770*/  IMAD.MOV.U32 R44, RZ, RZ, R54 ;  /* 0x000000ffff2c7224 */ /* 0x000fe200078e0036 */
[C---:B------:R-:W-:Y:S02]  /*3780*/  ISETP.GT.U32.AND.EX P6, PT, R48.reuse, RZ, PT, P6 ;  /* 0x000000ff3000720c */ /* 0x040fe40003fc4160 */
[----:B------:R-:W-:Y:S01]  /*3790*/  ISETP.GT.U32.AND.EX P5, PT, R48, RZ, PT, P5 ;  /* 0x000000ff3000720c */ /* 0x000fe20003fa4150 */
[----:B------:R-:W-:Y:S01]  /*37a0*/  IMAD.MOV.U32 R90, RZ, RZ, R86 ;  /* 0x000000ffff5a7224 */ /* 0x000fe200078e0056 */
[----:B------:R-:W-:Y:S02]  /*37b0*/  IADD3 R39, P1, R36, 0x30, RZ ;  /* 0x0000003024277810 */ /* 0x000fe40007f3e0ff */
[----:B0-----:R-:W-:Y:S01]  /*37c0*/  FSEL R13, R96, -INF , !P2 ;  /* 0xff800000600d7808 */ /* 0x001fe20005000000 */
[----:B------:R-:W-:Y:S01]  /*37d0*/  IMAD.MOV.U32 R46, RZ, RZ, R55 ;  /* 0x000000ffff2e7224 */ /* 0x000fe200078e0037 */
[----:B------:R-:W-:Y:S01]  /*37e0*/  IADD3 R48, P4, R36, 0x31, RZ ;  /* 0x0000003124307810 */ /* 0x000fe20007f9e0ff */
[----:B------:R-:W-:Y:S01]  /*37f0*/  FMUL R99, R99, c[0x0][0x188] ;  /* 0x0000620063637a20 */ /* 0x000fe20000400000 */
[----:B------:R-:W-:Y:S01]  /*3800*/  MOV R54, R84 ;  /* 0x0000005400367202 */ /* 0x000fe20000000f00 */
[----:B------:R-:W-:Y:S01]  /*3810*/  IMAD.MOV.U32 R55, RZ, RZ, R83 ;  /* 0x000000ffff377224 */ /* 0x000fe200078e0053 */
[----:B------:R-:W-:Y:S01]  /*3820*/  STL [R1+0x28], R13 ;  /* 0x0000280d01007387 */ /* 0x000fe20000100800 */
[----:B------:R-:W-:Y:S01]  /*3830*/  IMAD.MOV.U32 R84, RZ, RZ, R81 ;  /* 0x000000ffff547224 */ /* 0x000fe200078e0051 */
[----:B------:R-:W-:Y:S01]  /*3840*/  MOV R63, R78 ;  /* 0x0000004e003f7202 */ /* 0x000fe20000000f00 */
[----:B------:R-:W-:Y:S01]  /*3850*/  IMAD.MOV.U32 R86, RZ, RZ, R53 ;  /* 0x000000ffff567224 */ /* 0x000fe200078e0035 */
[----:B------:R0:W-:Y:S01]  /*3860*/  STL [R1+0x1c], R38 ;  /* 0x00001c2601007387 */ /* 0x0001e20000100800 */
[----:B------:R-:W-:Y:S01]  /*3870*/  FMUL R97, R97, c[0x0][0x188] ;  /* 0x0000620061617a20 */ /* 0x000fe20000400000 */
[C---:B------:R-:W-:Y:S01]  /*3880*/  ISETP.GT.U32.AND P2, PT, R39.reuse, R2, PT ;  /* 0x000000022700720c */ /* 0x040fe20003f44070 */
[----:B------:R-:W-:Y:S01]  /*3890*/  IMAD.MOV.U32 R78, RZ, RZ, R64 ;  /* 0x000000ffff4e7224 */ /* 0x000fe200078e0040 */
[----:B------:R-:W-:Y:S01]  /*38a0*/  ISETP.GT.U32.AND P3, PT, R39, R80, PT ;  /* 0x000000502700720c */ /* 0x000fe20003f64070 */
[----:B------:R-:W-:Y:S01]  /*38b0*/  IMAD.MOV.U32 R47, RZ, RZ, R52 ;  /* 0x000000ffff2f7224 */ /* 0x000fe200078e0034 */
[----:B------:R-:W-:Y:S01]  /*38c0*/  FSEL R49, R99, -INF , !P5 ;  /* 0xff80000063317808 */ /* 0x000fe20006800000 */
[----:B------:R-:W-:Y:S01]  /*38d0*/  IMAD.X R64, RZ, RZ, R37, P4 ;  /* 0x000000ffff407224 */ /* 0x000fe200020e0625 */
[----:B0-----:R-:W-:Y:S01]  /*38e0*/  IADD3.X R38, RZ, R37, RZ, P1, !PT ;  /* 0x00000025ff267210 */ /* 0x001fe20000ffe4ff */
[----:B------:R-:W-:Y:S01]  /*38f0*/  IMAD.MOV.U32 R62, RZ, RZ, R79 ;  /* 0x000000ffff3e7224 */ /* 0x000fe200078e004f */
[C---:B------:R-:W-:Y:S01]  /*3900*/  ISETP.GT.U32.AND P1, PT, R48.reuse, R2, PT ;  /* 0x000000023000720c */ /* 0x040fe20003f24070 */
[----:B------:R-:W-:Y:S01]  /*3910*/  IMAD.MOV.U32 R79, RZ, RZ, R14 ;  /* 0x000000ffff4f7224 */ /* 0x000fe200078e000e */
[----:B------:R-:W-:Y:S01]  /*3920*/  ISETP.GT.U32.AND P5, PT, R48, R80, PT ;  /* 0x000000503000720c */ /* 0x000fe20003fa4070 */
[----:B------:R-:W-:Y:S01]  /*3930*/  FMUL R100, R100, c[0x0][0x188] ;  /* 0x0000620064647a20 */ /* 0x000fe20000400000 */
[----:B------:R-:W-:Y:S01]  /*3940*/  FSEL R14, R97, -INF , !P6 ;  /* 0xff800000610e7808 */ /* 0x000fe20007000000 */
[----:B------:R-:W-:Y:S01]  /*3950*/  FMUL R102, R102, c[0x0][0x188] ;  /* 0x0000620066667a20 */ /* 0x000fe20000400000 */
[----:B------:R-:W-:Y:S01]  /*3960*/  ISETP.GT.U32.AND.EX P2, PT, R38, RZ, PT, P2 ;  /* 0x000000ff2600720c */ /* 0x000fe20003f44120 */
[C---:B------:R-:W-:Y:S01]  /*3970*/  HMMA.16816.F32.BF16 R52, R72.reuse, R54, R84 ;  /* 0x000000364834723c */ /* 0x040fe20000041854 */
[----:B------:R-:W-:Y:S01]  /*3980*/  IADD3 R39, P6, R36, 0x39, RZ ;  /* 0x0000003924277810 */ /* 0x000fe20007fde0ff */
[----:B------:R-:W-:Y:S01]  /*3990*/  FMUL R101, R101, c[0x0][0x188] ;  /* 0x0000620065657a20 */ /* 0x000fe20000400000 */
[----:B------:R-:W-:Y:S01]  /*39a0*/  ISETP.GT.U32.AND.EX P3, PT, R38, RZ, PT, P3 ;  /* 0x000000ff2600720c */ /* 0x000fe20003f64130 */
[----:B------:R-:W-:Y:S01]  /*39b0*/  FMUL R103, R103, c[0x0][0x188] ;  /* 0x0000620067677a20 */ /* 0x000fe20000400000 */
[C---:B------:R-:W-:Y:S01]  /*39c0*/  ISETP.GT.U32.AND.EX P1, PT, R64.reuse, RZ, PT, P1 ;  /* 0x000000ff4000720c */ /* 0x040fe20003f24110 */
[----:B------:R-:W-:Y:S01]  /*39d0*/  IMAD.MOV.U32 R92, RZ, RZ, R77 ;  /* 0x000000ffff5c7224 */ /* 0x000fe200078e004d */
[----:B------:R-:W-:Y:S01]  /*39e0*/  ISETP.GT.U32.AND.EX P5, PT, R64, RZ, PT, P5 ;  /* 0x000000ff4000720c */ /* 0x000fe20003fa4150 */
[----:B------:R-:W-:Y:S01]  /*39f0*/  IMAD.MOV.U32 R87, RZ, RZ, R0 ;  /* 0x000000ffff577224 */ /* 0x000fe200078e0000 */
[----:B------:R-:W-:Y:S01]  /*3a00*/  HMMA.16816.F32.BF16 R44, R72, R90, R44 ;  /* 0x0000005a482c723c */ /* 0x000fe2000004182c */
[----:B------:R-:W2:Y:S01]  /*3a10*/  LDL.LU R0, [R1+0x244] ;  /* 0x0002440001007983 */ /* 0x000ea20000300800 */
[----:B------:R-:W-:Y:S01]  /*3a20*/  IMAD.MOV.U32 R88, RZ, RZ, R119 ;  /* 0x000000ffff587224 */ /* 0x000fe200078e0077 */
[----:B------:R-:W-:Y:S01]  /*3a30*/  FSEL R60, R100, -INF , !P2 ;  /* 0xff800000643c7808 */ /* 0x000fe20005000000 */
[----:B------:R-:W-:Y:S01]  /*3a40*/  IMAD.MOV.U32 R89, RZ, RZ, R116 ;  /* 0x000000ffff597224 */ /* 0x000fe200078e0074 */
[----:B------:R-:W3:Y:S01]  /*3a50*/  LDL.LU R119, [R1+0x240] ;  /* 0x0002400001777983 */ /* 0x000ee20000300800 */
[----:B------:R-:W-:Y:S01]  /*3a60*/  IMAD.MOV.U32 R77, RZ, RZ, R65 ;  /* 0x000000ffff4d7224 */ /* 0x000fe200078e0041 */
[C---:B------:R-:W-:Y:S01]  /*3a70*/  ISETP.GT.U32.AND P2, PT, R39.reuse, R2, PT ;  /* 0x000000022700720c */ /* 0x040fe20003f44070 */
[----:B------:R-:W-:Y:S01]  /*3a80*/  IMAD.MOV.U32 R94, RZ, RZ, R76 ;  /* 0x000000ffff5e7224 */ /* 0x000fe200078e004c */
[----:B------:R-:W4:Y:S01]  /*3a90*/  LDL.LU R116, [R1+0x23c] ;  /* 0x00023c0001747983 */ /* 0x000f220000300800 */
[----:B------:R-:W-:Y:S01]  /*3aa0*/  IMAD.MOV.U32 R90, RZ, RZ, R28 ;  /* 0x000000ffff5a7224 */ /* 0x000fe200078e001c */
[----:B------:R-:W-:Y:S01]  /*3ab0*/  ISETP.GT.U32.AND P4, PT, R39, R80, PT ;  /* 0x000000502700720c */ /* 0x000fe20003f84070 */
[----:B------:R-:W-:Y:S01]  /*3ac0*/  IMAD.MOV.U32 R76, RZ, RZ, R68 ;  /* 0x000000ffff4c7224 */ /* 0x000fe200078e0044 */
[----:B------:R-:W-:Y:S01]  /*3ad0*/  FSEL R65, R102, -INF , !P3 ;  /* 0xff80000066417808 */ /* 0x000fe20005800000 */
[----:B------:R-:W2:Y:S01]  /*3ae0*/  LDL.LU R28, [R1+0x238] ;  /* 0x00023800011c7983 */ /* 0x000ea20000300800 */
[----:B------:R-:W-:-:S02]  /*3af0*/  FSEL R39, R101, -INF , !P1 ;  /* 0xff80000065277808 */ /* 0x000fc40004800000 */
[----:B------:R-:W-:Y:S01]  /*3b00*/  FSEL R68, R103, -INF , !P5 ;  /* 0xff80000067447808 */ /* 0x000fe20006800000 */
[----:B------:R-:W-:Y:S04]  /*3b10*/  STL [R1+0x18], R14 ;  /* 0x0000180e01007387 */ /* 0x000fe80000100800 */
[----:B------:R-:W-:Y:S04]  /*3b20*/  STL [R1+0x30], R49 ;  /* 0x0000303101007387 */ /* 0x000fe80000100800 */
[----:B------:R-:W-:Y:S04]  /*3b30*/  STL [R1+0x54], R60 ;  /* 0x0000543c01007387 */ /* 0x000fe80000100800 */
[----:B------:R-:W-:Y:S04]  /*3b40*/  STL [R1+0x70], R65 ;  /* 0x0000704101007387 */ /* 0x000fe80000100800 */
[----:B------:R0:W-:Y:S04]  /*3b50*/  STL [R1+0x48], R39 ;  /* 0x0000482701007387 */ /* 0x0001e80000100800 */
[----:B------:R-:W-:Y:S04]  /*3b60*/  STL [R1+0x68], R68 ;  /* 0x0000684401007387 */ /* 0x000fe80000100800 */
[----:B------:R-:W2:Y:S01]  /*3b70*/  LDL.64 R84, [R1+0x110] ;  /* 0x0001100001547983 */ /* 0x000ea20000100a00 */
[----:B------:R-:W-:-:S03]  /*3b80*/  IMAD.MOV.U32 R93, RZ, RZ, R82 ;  /* 0x000000ffff5d7224 */ /* 0x000fc600078e0052 */
[----:B------:R-:W3:Y:S01]  /*3b90*/  LDL.64 R82, [R1+0x108] ;  /* 0x0001080001527983 */ /* 0x000ee20000100a00 */
[----:B------:R-:W-:Y:S01]  /*3ba0*/  HMMA.16816.F32.BF16 R112, R56, R50, R112 ;  /* 0x000000323870723c */ /* 0x000fe20000041870 */
[----:B------:R-:W-:Y:S02]  /*3bb0*/  MOV R86, R67 ;  /* 0x0000004300567202 */ /* 0x000fe40000000f00 */
[----:B------:R-:W-:Y:S01]  /*3bc0*/  MOV R91, R69 ;  /* 0x00000045005b7202 */ /* 0x000fe20000000f00 */
[----:B------:R-:W-:Y:S01]  /*3bd0*/  IMAD.MOV.U32 R95, RZ, RZ, R66 ;  /* 0x000000ffff5f7224 */ /* 0x000fe200078e0042 */
[----:B------:R-:W-:Y:S01]  /*3be0*/  LOP3.LUT R38, R36, 0x59, RZ, 0xfc, !PT ;  /* 0x0000005924267812 */ /* 0x000fe200078efcff */
[----:B0-----:R-:W-:Y:S01]  /*3bf0*/  IMAD.X R39, RZ, RZ, R37, P6 ;  /* 0x000000ffff277224 */ /* 0x001fe200030e0625 */
[----:B------:R0:W1:Y:S03]  /*3c00*/  LDSM.16.M88.4 R48, [R117+0xa800] ;  /* 0x00a800007530783b */ /* 0x0000660000000200 */
[----:B------:R-:W-:Y:S01]  /*3c10*/  HMMA.16816.F32.BF16 R64, R72, R86, R88 ;  /* 0x000000564840723c */ /* 0x000fe20000041858 */
[----:B------:R-:W0:Y:S01]  /*3c20*/  S2R R86, SR_TID.X ;  /* 0x0000000000567919 */ /* 0x000e220000002100 */
[----:B------:R-:W-:-:S02]  /*3c30*/  ISETP.GT.U32.AND P1, PT, R38, R2, PT ;  /* 0x000000022600720c */ /* 0x000fc40003f24070 */
[-C--:B------:R-:W-:Y:S01]  /*3c40*/  ISETP.GT.U32.AND P3, PT, R38, R80.reuse, PT ;  /* 0x000000502600720c */ /* 0x080fe20003f64070 */
[----:B------:R-:W-:Y:S01]  /*3c50*/  FMUL R102, R105, c[0x0][0x188] ;  /* 0x0000620069667a20 */ /* 0x000fe20000400000 */
[----:B------:R-:W-:Y:S01]  /*3c60*/  LOP3.LUT R38, R36, 0x58, RZ, 0xfc, !PT ;  /* 0x0000005824267812 */ /* 0x000fe200078efcff */
[----:B------:R-:W4:Y:S01]  /*3c70*/  LDL.64 R96, [R1+0xf8] ;  /* 0x0000f80001607983 */ /* 0x000f220000100a00 */
[----:B------:R-:W-:Y:S02]  /*3c80*/  ISETP.GT.U32.AND.EX P1, PT, R37, RZ, PT, P1 ;  /* 0x000000ff2500720c */ /* 0x000fe40003f24110 */
[----:B------:R-:W-:-:S04]  /*3c90*/  ISETP.GT.U32.AND P6, PT, R38, R80, PT ;  /* 0x000000502600720c */ /* 0x000fc80003fc4070 */
[----:B------:R-:W-:Y:S01]  /*3ca0*/  FMUL R113, R113, c[0x0][0x188] ;  /* 0x0000620071717a20 */ /* 0x000fe20000400000 */
[----:B------:R-:W-:Y:S02]  /*3cb0*/  ISETP.GT.U32.AND P5, PT, R38, R2, PT ;  /* 0x000000022600720c */ /* 0x000fe40003fa4070 */
[C---:B------:R-:W-:Y:S02]  /*3cc0*/  ISETP.GT.U32.AND.EX P2, PT, R39.reuse, RZ, PT, P2 ;  /* 0x000000ff2700720c */ /* 0x040fe40003f44120 */
[----:B------:R-:W-:Y:S02]  /*3cd0*/  ISETP.GT.U32.AND.EX P4, PT, R39, RZ, PT, P4 ;  /* 0x000000ff2700720c */ /* 0x000fe40003f84140 */
[C---:B------:R-:W-:Y:S02]  /*3ce0*/  LOP3.LUT R38, R36.reuse, 0x51, RZ, 0xfc, !PT ;  /* 0x0000005124267812 */ /* 0x040fe400078efcff */
[----:B------:R-:W-:Y:S01]  /*3cf0*/  LOP3.LUT R39, R36, 0x50, RZ, 0xfc, !PT ;  /* 0x0000005024277812 */ /* 0x000fe200078efcff */
[----:B------:R-:W-:Y:S01]  /*3d00*/  FMUL R107, R107, c[0x0][0x188] ;  /* 0x000062006b6b7a20 */ /* 0x000fe20000400000 */
[----:B0-----:R-:W-:Y:S01]  /*3d10*/  FSEL R117, R113, -INF , !P1 ;  /* 0xff80000071757808 */ /* 0x001fe20004800000 */
[----:B------:R-:W-:Y:S01]  /*3d20*/  HMMA.16816.F32.BF16 R60, R72, R62, R92 ;  /* 0x0000003e483c723c */ /* 0x000fe2000004185c */
[----:B------:R-:W-:Y:S01]  /*3d30*/  FSEL R102, R102, -INF , !P2 ;  /* 0xff80000066667808 */ /* 0x000fe20005000000 */
[----:B------:R-:W4:Y:S01]  /*3d40*/  LDL.64 R94, [R1+0xf0] ;  /* 0x0000f000015e7983 */ /* 0x000f220000100a00 */
[----:B------:R-:W-:-:S02]  /*3d50*/  ISETP.GT.U32.AND P2, PT, R38, R80, PT ;  /* 0x000000502600720c */ /* 0x000fc40003f44070 */
[----:B------:R-:W-:Y:S02]  /*3d60*/  ISETP.GT.U32.AND P1, PT, R39, R80, PT ;  /* 0x000000502700720c */ /* 0x000fe40003f24070 */
[----:B------:R-:W4:Y:S01]  /*3d70*/  LDL.64 R80, [R1+0x100] ;  /* 0x0001000001507983 */ /* 0x000f220000100a00 */
[----:B------:R-:W-:-:S03]  /*3d80*/  FSEL R103, R107, -INF , !P4 ;  /* 0xff8000006b677808 */ /* 0x000fc60006000000 */
[----:B------:R-:W-:Y:S01]  /*3d90*/  STL [R1+0x7c], R117 ;  /* 0x00007c7501007387 */ /* 0x000fe20000100800 */
[----:B------:R-:W-:-:S03]  /*3da0*/  LOP3.LUT R107, R86, 0x7, RZ, 0xc0, !PT ;  /* 0x00000007566b7812 */ /* 0x000fc600078ec0ff */
[----:B------:R-:W4:Y:S04]  /*3db0*/  LDL.64 R92, [R1+0xd0] ;  /* 0x0000d000015c7983 */ /* 0x000f280000100a00 */
[----:B------:R-:W4:Y:S01]  /*3dc0*/  LDL.64 R88, [R1+0xe8] ;  /* 0x0000e80001587983 */ /* 0x000f220000100a00 */
[----:B------:R-:W-:Y:S01]  /*3dd0*/  IMAD R107, R107, 0x90, RZ ;  /* 0x000000906b6b7824 */ /* 0x000fe200078e02ff */
[----:B------:R-:W-:Y:S02]  /*3de0*/  HMMA.16816.F32.BF16 R68, R72, R70, R76 ;  /* 0x000000464844723c */ /* 0x000fe4000004184c */
[----:B------:R-:W4:Y:S01]  /*3df0*/  LDL.64 R90, [R1+0xc8] ;  /* 0x0000c800015a7983 */ /* 0x000f220000100a00 */
[----:B--2---:R-:W-:-:S04]  /*3e00*/  IMAD.WIDE R98, R0, 0x2, R84 ;  /* 0x0000000200627825 */ /* 0x004fc800078e0254 */
[----:B------:R-:W-:Y:S02]  /*3e10*/  IMAD.SHL.U32 R84, R86, 0x2, RZ ;  /* 0x0000000256547824 */ /* 0x000fe400078e00ff */
[----:B------:R-:W2:Y:S01]  /*3e20*/  LDL.64 R86, [R1+0xe0] ;  /* 0x0000e00001567983 */ /* 0x000ea20000100a00 */
[----:B---3--:R-:W-:Y:S01]  /*3e30*/  IMAD.WIDE R82, R0, 0x2, R82 ;  /* 0x0000000200527825 */ /* 0x008fe200078e0252 */
[----:B-1----:R-:W-:Y:S01]  /*3e40*/  HMMA.16816.F32.BF16 R76, R40, R48, R52 ;  /* 0x00000030284c723c */ /* 0x002fe20000041834 */
[----:B------:R-:W-:Y:S01]  /*3e50*/  ISETP.GT.U32.AND.EX P3, PT, R37, RZ, PT, P3 ;  /* 0x000000ff2500720c */ /* 0x000fe20003f64130 */
[----:B------:R0:W3:Y:S04]  /*3e60*/  LDG.E.U16 R98, [R98.64] ;  /* 0x0000000662627981 */ /* 0x0000e8000c1e1500 */
[----:B------:R1:W3:Y:S01]  /*3e70*/  LDG.E.U16 R101, [R82.64] ;  /* 0x0000000652657981 */ /* 0x0002e2000c1e1500 */
[----:B------:R-:W-:-:S03]  /*3e80*/  LOP3.LUT R107, R107, 0x30, R84, 0x78, !PT ;  /* 0x000000306b6b7812 */ /* 0x000fc600078e7854 */
[----:B------:R-:W3:Y:S01]  /*3e90*/  LDL.64 R84, [R1+0xd8] ;  /* 0x0000d80001547983 */ /* 0x000ee20000100a00 */
[----:B-1----:R-:W-:Y:S01]  /*3ea0*/  IMAD.MOV.U32 R82, RZ, RZ, R9 ;  /* 0x000000ffff527224 */ /* 0x002fe200078e0009 */
[----:B------:R-:W-:-:S07]  /*3eb0*/  MOV R83, R8 ;  /* 0x0000000800537202 */ /* 0x000fce0000000f00 */
[----:B------:R-:W-:Y:S01]  /*3ec0*/  HMMA.16816.F32.BF16 R72, R72, R82, R32 ;  /* 0x000000524848723c */ /* 0x000fe20000041820 */
[----:B------:R-:W3:Y:S04]  /*3ed0*/  LDL.LU.64 R34, [R1+0x230] ;  /* 0x0002300001227983 */ /* 0x000ee80000300a00 */
[----:B------:R-:W3:Y:S04]  /*3ee0*/  LDL.LU.64 R32, [R1+0x228] ;  /* 0x0002280001207983 */ /* 0x000ee80000300a00 */
[----:B------:R-:W3:Y:S01]  /*3ef0*/  LDL.64 R8, [R1+0xc0] ;  /* 0x0000c00001087983 */ /* 0x000ee20000100a00 */
[----:B----4-:R-:W-:-:S04]  /*3f00*/  IMAD.WIDE R48, R0, 0x2, R96 ;  /* 0x0000000200307825 */ /* 0x010fc800078e0260 */
[----:B------:R-:W-:Y:S01]  /*3f10*/  FMUL R115, R115, c[0x0][0x188] ;  /* 0x0000620073737a20 */ /* 0x000fe20000400000 */
[----:B------:R1:W4:Y:S01]  /*3f20*/  LDG.E.U16 R100, [R48.64] ;  /* 0x0000000630647981 */ /* 0x000322000c1e1500 */
[----:B------:R-:W-:-:S03]  /*3f30*/  ISETP.GT.U32.AND P4, PT, R38, R2, PT ;  /* 0x000000022600720c */ /* 0x000fc60003f84070 */
[----:B------:R-:W-:Y:S01]  /*3f40*/  FSEL R115, R115, -INF , !P3 ;  /* 0xff80000073737808 */ /* 0x000fe20005800000 */
[----:B-1----:R-:W-:Y:S01]  /*3f50*/  IMAD.WIDE R48, R0, 0x2, R92 ;  /* 0x0000000200307825 */ /* 0x002fe200078e025c */
[----:B------:R-:W-:-:S03]  /*3f60*/  ISETP.GT.U32.AND P3, PT, R39, R2, PT ;  /* 0x000000022700720c */ /* 0x000fc60003f64070 */
[C---:B------:R-:W-:Y:S01]  /*3f70*/  IMAD.WIDE R88, R0.reuse, 0x2, R88 ;  /* 0x0000000200587825 */ /* 0x040fe200078e0258 */
[----:B------:R1:W4:Y:S03]  /*3f80*/  LDG.E.U16 R93, [R48.64] ;  /* 0x00000006305d7981 */ /* 0x000326000c1e1500 */
[C---:B------:R-:W-:Y:S01]  /*3f90*/  IMAD.WIDE R38, R0.reuse, 0x2, R94 ;  /* 0x0000000200267825 */ /* 0x040fe200078e025e */
[----:B------:R1:W4:Y:S04]  /*3fa0*/  LDG.E.U16 R96, [R88.64] ;  /* 0x0000000658607981 */ /* 0x000328000c1e1500 */
[----:B0-----:R0:W4:Y:S04]  /*3fb0*/  LDG.E.U16 R99, [R38.64] ;  /* 0x0000000626637981 */ /* 0x001128000c1e1500 */
[----:B-1----:R-:W4:Y:S04]  /*3fc0*/  LDL.64 R48, [R1+0xb8] ;  /* 0x0000b80001307983 */ /* 0x002f280000100a00 */
[----:B------:R-:W4:Y:S01]  /*3fd0*/  LDL.64 R88, [R1+0xa0] ;  /* 0x0000a00001587983 */ /* 0x000f220000100a00 */
[----:B0-----:R-:W-:-:S04]  /*3fe0*/  IMAD.WIDE R38, R0, 0x2, R90 ;  /* 0x0000000200267825 */ /* 0x001fc800078e025a */
[C---:B--2---:R-:W-:Y:S01]  /*3ff0*/  IMAD.WIDE R86, R0.reuse, 0x2, R86 ;  /* 0x0000000200567825 */ /* 0x044fe200078e0256 */
[----:B------:R-:W-:Y:S01]  /*4000*/  LOP3.LUT R107, R107, 0x40, RZ, 0x3c, !PT ;  /* 0x000000406b6b7812 */ /* 0x000fe200078e3cff */
[----:B------:R4:W2:Y:S04]  /*4010*/  LDG.E.U16 R92, [R38.64] ;  /* 0x00000006265c7981 */ /* 0x0008a8000c1e1500 */
[----:B------:R0:W2:Y:S04]  /*4020*/  LDG.E.U16 R95, [R86.64] ;  /* 0x00000006565f7981 */ /* 0x0000a8000c1e1500 */
[----:B------:R-:W1:Y:S04]  /*4030*/  LDSM.16.M88.4 R52, [R107+0xa400] ;  /* 0x00a400006b34783b */ /* 0x000e680000000200 */
[----:B0-----:R-:W2:Y:S01]  /*4040*/  LDL.64 R86, [R1+0xa8] ;  /* 0x0000a80001567983 */ /* 0x001ea20000100a00 */
[----:B---3--:R-:W-:-:S05]  /*4050*/  IMAD.WIDE R84, R0, 0x2, R84 ;  /* 0x0000000200547825 */ /* 0x008fca00078e0254 */
[----:B------:R0:W3:Y:S04]  /*4060*/  LDG.E.U16 R94, [R84.64] ;  /* 0x00000006545e7981 */ /* 0x0000e8000c1e1500 */
[----:B0-----:R-:W3:Y:S01]  /*4070*/  LDL.64 R84, [R1+0xb0] ;  /* 0x0000b00001547983 */ /* 0x001ee20000100a00 */
[----:B------:R-:W-:-:S03]  /*4080*/  IMAD.WIDE R90, R0, 0x2, R8 ;  /* 0x00000002005a7825 */ /* 0x000fc600078e0208 */
[----:B------:R-:W3:Y:S01]  /*4090*/  LDL.64 R8, [R1+0x98] ;  /* 0x0000980001087983 */ /* 0x000ee20000100a00 */
[C---:B------:R-:W-:Y:S01]  /*40a0*/  IMAD.WIDE R80, R0.reuse, 0x2, R80 ;  /* 0x0000000200507825 */ /* 0x040fe200078e0250 */
[----:B------:R-:W-:Y:S01]  /*40b0*/  HMMA.16816.F32.BF16 R76, R56, R50, R76 ;  /* 0x00000032384c723c */ /* 0x000fe2000004184c */
[----:B------:R-:W-:Y:S01]  /*40c0*/  ISETP.GT.U32.AND.EX P0, PT, R37, RZ, PT, P0 ;  /* 0x000000ff2500720c */ /* 0x000fe20003f04100 */
[----:B------:R0:W3:Y:S04]  /*40d0*/  LDG.E.U16 R90, [R90.64] ;  /* 0x000000065a5a7981 */ /* 0x0000e8000c1e1500 */
[----:B------:R0:W3:Y:S04]  /*40e0*/  LDG.E.U16 R97, [R80.64] ;  /* 0x0000000650617981 */ /* 0x0000e8000c1e1500 */
[----:B0-----:R-:W0:Y:S01]  /*40f0*/  LDSM.16.M88.4 R80, [R107+0xa000] ;  /* 0x00a000006b50783b */ /* 0x001e220000000200 */
[----:B-1----:R-:W-:Y:S01]  /*4100*/  HMMA.16816.F32.BF16 R44, R40, R52, R44 ;  /* 0x00000034282c723c */ /* 0x002fe2000004182c */
[----:B----4-:R-:W-:-:S04]  /*4110*/  IMAD.WIDE R38, R0, 0x2, R48 ;  /* 0x0000000200267825 */ /* 0x010fc800078e0230 */
[----:B------:R-:W-:Y:S02]  /*4120*/  IMAD.WIDE R48, R0, 0x2, R88 ;  /* 0x0000000200307825 */ /* 0x000fe400078e0258 */
[----:B------:R1:W4:Y:S04]  /*4130*/  LDG.E.U16 R38, [R38.64] ;  /* 0x0000000626267981 */ /* 0x000328000c1e1500 */
[----:B------:R0:W4:Y:S01]  /*4140*/  LDG.E.U16 R88, [R48.64] ;  /* 0x0000000630587981 */ /* 0x000122000c1e1500 */
[----:B------:R-:W-:Y:S01]  /*4150*/  FMUL R112, R112, c[0x0][0x188] ;  /* 0x0000620070707a20 */ /* 0x000fe20000400000 */
[----:B------:R-:W-:Y:S01]  /*4160*/  ISETP.GT.U32.AND.EX P5, PT, R37, RZ, PT, P5 ;  /* 0x000000ff2500720c */ /* 0x000fe20003fa4150 */
[----:B------:R-:W-:Y:S01]  /*4170*/  FMUL R79, R79, c[0x0][0x188] ;  /* 0x000062004f4f7a20 */ /* 0x000fe20000400000 */
[----:B------:R-:W-:Y:S01]  /*4180*/  ISETP.GT.U32.AND.EX P2, PT, R37, RZ, PT, P2 ;  /* 0x000000ff2500720c */ /* 0x000fe20003f44120 */
[----:B------:R-:W-:-:S08]  /*4190*/  FMUL R77, R77, c[0x0][0x188] ;  /* 0x000062004d4d7a20 */ /* 0x000fd00000400000 */
[----:B------:R-:W-:Y:S01]  /*41a0*/  HMMA.16816.F32.BF16 R44, R56, R54, R44 ;  /* 0x00000036382c723c */ /* 0x000fe2000004182c */
[C---:B------:R-:W-:Y:S01]  /*41b0*/  ISETP.GT.U32.AND.EX P4, PT, R37.reuse, RZ, PT, P4 ;  /* 0x000000ff2500720c */ /* 0x040fe20003f84140 */
[----:B------:R0:W-:Y:S06]  /*41c0*/  STL [R1+0x1a4], R0 ;  /* 0x0001a40001007387 */ /* 0x0001ec0000100800 */
[----:B0-----:R-:W-:Y:S01]  /*41d0*/  HMMA.16816.F32.BF16 R108, R40, R80, R108 ;  /* 0x00000050286c723c */ /* 0x001fe2000004186c */
[----:B------:R-:W-:Y:S01]  /*41e0*/  FMUL R114, R114, c[0x0][0x188] ;  /* 0x0000620072727a20 */ /* 0x000fe20000400000 */
[C---:B------:R-:W-:Y:S01]  /*41f0*/  ISETP.GT.U32.AND.EX P6, PT, R37.reuse, RZ, PT, P6 ;  /* 0x000000ff2500720c */ /* 0x040fe20003fc4160 */
[----:B------:R-:W-:Y:S01]  /*4200*/  FMUL R76, R76, c[0x0][0x188] ;  /* 0x000062004c4c7a20 */ /* 0x000fe20000400000 */
[----:B------:R-:W-:Y:S01]  /*4210*/  ISETP.GT.U32.AND.EX P3, PT, R37, RZ, PT, P3 ;  /* 0x000000ff2500720c */ /* 0x000fe20003f64130 */
[----:B------:R-:W-:Y:S01]  /*4220*/  FMUL R78, R78, c[0x0][0x188] ;  /* 0x000062004e4e7a20 */ /* 0x000fe20000400000 */
[----:B------:R-:W-:-:S02]  /*4230*/  FSEL R105, R114, -INF , !P6 ;  /* 0xff80000072697808 */ /* 0x000fc40007000000 */
[----:B------:R-:W-:-:S08]  /*4240*/  ISETP.GT.U32.AND.EX P1, PT, R37, RZ, PT, P1 ;  /* 0x000000ff2500720c */ /* 0x000fd00003f24110 */
[----:B------:R-:W-:Y:S01]  /*4250*/  FMUL R45, R45, c[0x0][0x188] ;  /* 0x000062002d2d7a20 */ /* 0x000fe20000400000 */
[----:B------:R-:W-:Y:S01]  /*4260*/  FSEL R113, R78, -INF , !P1 ;  /* 0xff8000004e717808 */ /* 0x000fe20004800000 */
[----:B------:R-:W-:-:S06]  /*4270*/  FMUL R47, R47, c[0x0][0x188] ;  /* 0x000062002f2f7a20 */ /* 0x000fcc0000400000 */
[----:B------:R-:W-:Y:S01]  /*4280*/  HMMA.16816.F32.BF16 R108, R56, R82, R108 ;  /* 0x00000052386c723c */ /* 0x000fe2000004186c */
[----:B------:R-:W-:Y:S02]  /*4290*/  FMUL R80, R44, c[0x0][0x188] ;  /* 0x000062002c507a20 */ /* 0x000fe40000400000 */
[----:B------:R-:W-:-:S04]  /*42a0*/  IMAD.MOV.U32 R114, RZ, RZ, R115 ;  /* 0x000000ffff727224 */ /* 0x000fc800078e0073 */
[----:B------:R-:W-:Y:S11]  /*42b0*/  FMUL R82, R46, c[0x0][0x188] ;  /* 0x000062002e527a20 */ /* 0x000ff60000400000 */
[----:B------:R-:W-:Y:S06]  /*42c0*/  @!UPT UIADD3 URZ, URZ, URZ, URZ ;  /* 0x0000003f3f3ff290 */ /* 0x000fec000fffe03f */
[----:B------:R-:W-:Y:S02]  /*42d0*/  FMUL R78, R109, c[0x0][0x188] ;  /* 0x000062006d4e7a20 */ /* 0x000fe40000400000 */
[----:B--2---:R-:W-:-:S05]  /*42e0*/  IMAD.WIDE R50, R0, 0x2, R86 ;  /* 0x0000000200327825 */ /* 0x004fca00078e0256 */
[----:B-1----:R0:W2:Y:S04]  /*42f0*/  LDG.E.U16 R39, [R50.64] ;  /* 0x0000000632277981 */ /* 0x0020a8000c1e1500 */
[----:B0-----:R-:W0:Y:S01]  /*4300*/  LDSM.16.M88.4 R48, [R107+0xb000] ;  /* 0x00b000006b30783b */ /* 0x001e220000000200 */
[----:B---3--:R-:W-:Y:S01]  /*4310*/  IMAD.WIDE R52, R0, 0x2, R8 ;  /* 0x0000000200347825 */ /* 0x008fe200078e0208 */
[----:B------:R-:W-:-:S04]  /*4320*/  FSEL R9, R112, -INF , !P5 ;  /* 0xff80000070097808 */ /* 0x000fc80006800000 */
[----:B------:R1:W3:Y:S01]  /*4330*/  LDG.E.U16 R91, [R52.64] ;  /* 0x00000006345b7981 */ /* 0x0002e2000c1e1500 */
[----:B------:R-:W-:Y:S01]  /*4340*/  IADD3 R112, R2, 0x8, RZ ;  /* 0x0000000802707810 */ /* 0x000fe20007ffe0ff */
[----:B------:R-:W-:Y:S01]  /*4350*/  IMAD.WIDE R84, R0, 0x2, R84 ;  /* 0x0000000200547825 */ /* 0x000fe200078e0254 */
[----:B------:R-:W-:Y:S02]  /*4360*/  FSEL R0, R79, -INF , !P2 ;  /* 0xff8000004f007808 */ /* 0x000fe40005000000 */
[----:B-1----:R-:W-:Y:S02]  /*4370*/  SEL R53, RZ, 0x1, !P0 ;  /* 0x00000001ff357807 */ /* 0x002fe40004000000 */
[----:B------:R-:W-:Y:S01]  /*4380*/  LOP3.LUT R52, R36, 0x48, RZ, 0xfc, !PT ;  /* 0x0000004824347812 */ /* 0x000fe200078efcff */
[----:B------:R-:W-:Y:S01]  /*4390*/  IMAD.IADD R79, R27, 0x1, R26 ;  /* 0x000000011b4f7824 */ /* 0x000fe200078e021a */
[----:B------:R-:W-:Y:S01]  /*43a0*/  FSEL R8, R77, -INF , !P4 ;  /* 0xff8000004d087808 */ /* 0x000fe20006000000 */
[----:B------:R-:W-:Y:S01]  /*43b0*/  IMAD.IADD R53, R53, 0x1, R31 ;  /* 0x0000000135357824 */ /* 0x000fe200078e021f */
[C---:B------:R-:W-:Y:S01]  /*43c0*/  ISETP.GT.U32.AND P4, PT, R52.reuse, R112, PT ;  /* 0x000000703400720c */ /* 0x040fe20003f84070 */
[----:B------:R1:W2:Y:S01]  /*43d0*/  LDG.E.U16 R89, [R84.64] ;  /* 0x0000000654597981 */ /* 0x0002a2000c1e1500 */
[----:B------:R-:W-:Y:S01]  /*43e0*/  ISETP.GT.U32.AND P2, PT, R52, R2, PT ;  /* 0x000000023400720c */ /* 0x000fe20003f44070 */
[----:B------:R-:W-:Y:S01]  /*43f0*/  IMAD.IADD R52, R30, 0x1, R29 ;  /* 0x000000011e347824 */ /* 0x000fe200078e021d */
[----:B------:R-:W-:-:S02]  /*4400*/  LOP3.LUT R53, R53, 0x3, RZ, 0xc0, !PT ;  /* 0x0000000335357812 */ /* 0x000fc400078ec0ff */
[----:B------:R-:W-:Y:S01]  /*4410*/  LOP3.LUT R55, R79, 0x3, RZ, 0xc0, !PT ;  /* 0x000000034f377812 */ /* 0x000fe200078ec0ff */
[----:B------:R-:W-:Y:S01]  /*4420*/  IMAD.IADD R77, R25, 0x1, R24 ;  /* 0x00000001194d7824 */ /* 0x000fe200078e0218 */
[----:B------:R-:W-:Y:S02]  /*4430*/  LOP3.LUT R52, R52, 0x3, RZ, 0xc0, !PT ;  /* 0x0000000334347812 */ /* 0x000fe400078ec0ff */
[----:B------:R-:W-:Y:S02]  /*4440*/  IADD3 R53, R53, R23, R22 ;  /* 0x0000001735357210 */ /* 0x000fe40007ffe016 */
[----:B------:R-:W-:Y:S01]  /*4450*/  IADD3 R55, R55, R15, R18 ;  /* 0x0000000f37377210 */ /* 0x000fe20007ffe012 */
[----:B0-----:R-:W-:Y:S01]  /*4460*/  HMMA.16816.F32.BF16 R60, R40, R48, R60 ;  /* 0x00000030283c723c */ /* 0x001fe2000004183c */
[----:B------:R-:W-:Y:S02]  /*4470*/  IADD3 R52, R52, R21, R20 ;  /* 0x0000001534347210 */ /* 0x000fe40007ffe014 */
[----:B-1----:R-:W-:-:S02]  /*4480*/  LOP3.LUT R84, R36, 0x49, RZ, 0xfc, !PT ;  /* 0x0000004924547812 */ /* 0x002fc400078efcff */
[----:B------:R-:W-:Y:S02]  /*4490*/  LOP3.LUT R54, R77, 0x3, RZ, 0xc0, !PT ;  /* 0x000000034d367812 */ /* 0x000fe400078ec0ff */
[----:B------:R-:W-:Y:S02]  /*44a0*/  LOP3.LUT R49, R53, 0xf, RZ, 0xc0, !PT ;  /* 0x0000000f35317812 */ /* 0x000fe400078ec0ff */
[----:B------:R-:W-:Y:S02]  /*44b0*/  SHF.L.U32 R55, R55, 0x8, RZ ;  /* 0x0000000837377819 */ /* 0x000fe400000006ff */
[----:B------:R-:W-:Y:S01]  /*44c0*/  ISETP.GT.U32.AND P5, PT, R84, R112, PT ;  /* 0x000000705400720c */ /* 0x000fe20003fa4070 */
[----:B------:R-:W-:Y:S01]  /*44d0*/  IMAD R49, R52, 0x10, R49 ;  /* 0x0000001034317824 */ /* 0x000fe200078e0231 */
[----:B------:R-:W-:Y:S02]  /*44e0*/  ISETP.GT.U32.AND P6, PT, R84, R2, PT ;  /* 0x000000025400720c */ /* 0x000fe40003fc4070 */
[----:B------:R-:W-:Y:S01]  /*44f0*/  IADD3 R54, R54, R17, R16 ;  /* 0x0000001136367210 */ /* 0x000fe20007ffe010 */
[----:B------:R-:W-:Y:S01]  /*4500*/  STL [R1+0x6c], R9 ;  /* 0x00006c0901007387 */ /* 0x000fe20000100800 */
[----:B------:R-:W-:-:S02]  /*4510*/  LOP3.LUT R48, R36, 0x41, RZ, 0xfc, !PT ;  /* 0x0000004124307812 */ /* 0x000fc400078efcff */
[----:B------:R-:W-:Y:S01]  /*4520*/  LOP3.LUT R55, R55, 0xf00, RZ, 0xe2, !PT ;  /* 0x00000f0037377812 */ /* 0x000fe200078ee2ff */
[----:B------:R-:W0:Y:S01]  /*4530*/  LDSM.16.M88.4 R84, [R107+0xb400] ;  /* 0x00b400006b54783b */ /* 0x000e220000000200 */
[----:B------:R-:W-:Y:S02]  /*4540*/  FSEL R15, R76, -INF , !P3 ;  /* 0xff8000004c0f7808 */ /* 0x000fe40005800000 */
[C---:B------:R-:W-:Y:S02]  /*4550*/  ISETP.GT.U32.AND.EX P6, PT, R37.reuse, RZ, PT, P6 ;  /* 0x000000ff2500720c */ /* 0x040fe40003fc4160 */
[----:B------:R-:W-:Y:S01]  /*4560*/  ISETP.GT.U32.AND.EX P5, PT, R37, RZ, PT, P5 ;  /* 0x000000ff2500720c */ /* 0x000fe20003fa4150 */
[----:B------:R-:W-:Y:S01]  /*4570*/  STL [R1+0x64], R8 ;  /* 0x0000640801007387 */ /* 0x000fe20000100800 */
[C---:B------:R-:W-:Y:S02]  /*4580*/  ISETP.GT.U32.AND P3, PT, R48.reuse, R112, PT ;  /* 0x000000703000720c */ /* 0x040fe40003f64070 */
[----:B------:R-:W-:Y:S01]  /*4590*/  ISETP.GT.U32.AND P1, PT, R48, R2, PT ;  /* 0x000000023000720c */ /* 0x000fe20003f24070 */
[----:B------:R-:W-:Y:S01]  /*45a0*/  IMAD R48, R54, 0x1000, R55 ;  /* 0x0000100036307824 */ /* 0x000fe200078e0237 */
[----:B------:R-:W-:Y:S01]  /*45b0*/  LOP3.LUT R36, R36, 0x40, RZ, 0xfc, !PT ;  /* 0x0000004024247812 */ /* 0x000fe200078efcff */
[----:B------:R-:W2:Y:S01]  /*45c0*/  LDL.LU R29, [R1+0x220] ;  /* 0x00022000011d7983 */ /* 0x000ea20000300800 */
[----:B------:R-:W-:-:S02]  /*45d0*/  LOP3.LUT R49, R49, 0xff, RZ, 0xc0, !PT ;  /* 0x000000ff31317812 */ /* 0x000fc400078ec0ff */
[----:B------:R-:W-:Y:S01]  /*45e0*/  FSEL R83, R45, -INF , !P6 ;  /* 0xff8000002d537808 */ /* 0x000fe20007000000 */
[----:B------:R-:W2:Y:S01]  /*45f0*/  LDL.LU R30, [R1+0x21c] ;  /* 0x00021c00011e7983 */ /* 0x000ea20000300800 */
[----:B------:R-:W-:Y:S02]  /*4600*/  FSEL R81, R47, -INF , !P5 ;  /* 0xff8000002f517808 */ /* 0x000fe40006800000 */
[C---:B------:R-:W-:Y:S01]  /*4610*/  ISETP.GT.U32.AND P6, PT, R36.reuse, R112, PT ;  /* 0x000000702400720c */ /* 0x040fe20003fc4070 */
[----:B------:R-:W2:Y:S01]  /*4620*/  LDL.LU R31, [R1+0x218] ;  /* 0x00021800011f7983 */ /* 0x000ea20000300800 */
[----:B------:R-:W-:Y:S01]  /*4630*/  ISETP.GT.U32.AND P5, PT, R36, R2, PT ;  /* 0x000000022400720c */ /* 0x000fe20003fa4070 */
[----:B------:R-:W-:Y:S02]  /*4640*/  IMAD.IADD R36, R48, 0x1, R49 ;  /* 0x0000000130247824 */ /* 0x000fe400078e0231 */
[----:B------:R-:W2:Y:S04]  /*4650*/  LDL.LU R24, [R1+0x214] ;  /* 0x0002140001187983 */ /* 0x000ea80000300800 */
[----:B------:R-:W2:Y:S01]  /*4660*/  LDL.LU R25, [R1+0x210] ;  /* 0x0002100001197983 */ /* 0x000ea20000300800 */
[----:B------:R-:W-:-:S03]  /*4670*/  LOP3.LUT R36, R36, 0xffff, RZ, 0xc0, !PT ;  /* 0x0000ffff24247812 */ /* 0x000fc600078ec0ff */
[----:B------:R-:W2:Y:S04]  /*4680*/  LDL.LU R26, [R1+0x20c] ;  /* 0x00020c00011a7983 */ /* 0x000ea80000300800 */
[----:B------:R-:W2:Y:S04]  /*4690*/  LDL.LU R27, [R1+0x208] ;  /* 0x00020800011b7983 */ /* 0x000ea80000300800 */
[----:B------:R-:W2:Y:S04]  /*46a0*/  LDL.LU R20, [R1+0x204] ;  /* 0x0002040001147983 */ /* 0x000ea80000300800 */
[----:B------:R-:W2:Y:S01]  /*46b0*/  LDL.LU R21, [R1+0x200] ;  /* 0x0002000001157983 */ /* 0x000ea20000300800 */
[----:B------:R-:W-:-:S03]  /*46c0*/  ISETP.GT.U32.AND.EX P2, PT, R37, RZ, PT, P2 ;  /* 0x000000ff2500720c */ /* 0x000fc60003f44120 */
[----:B------:R-:W2:Y:S01]  /*46d0*/  LDL.LU R22, [R1+0x1fc] ;  /* 0x0001fc0001167983 */ /* 0x000ea20000300800 */
[----:B------:R-:W-:-:S03]  /*46e0*/  SHF.R.U32.HI R44, RZ, 0xf, R36 ;  /* 0x0000000fff2c7819 */ /* 0x000fc60000011624 */
[----:B------:R-:W2:Y:S04]  /*46f0*/  LDL.LU R23, [R1+0x1f8] ;  /* 0x0001f80001177983 */ /* 0x000ea80000300800 */
[----:B------:R-:W2:Y:S04]  /*4700*/  LDL.LU R16, [R1+0x1f4] ;  /* 0x0001f40001107983 */ /* 0x000ea80000300800 */
[----:B------:R-:W2:Y:S01]  /*4710*/  LDL.LU R17, [R1+0x1f0] ;  /* 0x0001f00001117983 */ /* 0x000ea20000300800 */
[----:B------:R-:W-:-:S03]  /*4720*/  FSEL R80, R80, -INF , !P2 ;  /* 0xff80000050507808 */ /* 0x000fc60005000000 */
[----:B------:R-:W2:Y:S01]  /*4730*/  LDL.LU R18, [R1+0x1ec] ;  /* 0x0001ec0001127983 */ /* 0x000ea20000300800 */
[----:B------:R-:W-:-:S03]  /*4740*/  LOP3.LUT P2, RZ, R44, 0x1, RZ, 0xc0, !PT ;  /* 0x000000012cff7812 */ /* 0x000fc6000784c0ff */
[----:B------:R-:W-:Y:S04]  /*4750*/  STL [R1+0xc], R15 ;  /* 0x00000c0f01007387 */ /* 0x000fe80000100800 */
[----:B------:R-:W-:Y:S04]  /*4760*/  STL [R1+0x1a8], R2 ;  /* 0x0001a80201007387 */ /* 0x000fe80000100800 */
[----:B------:R-:W-:Y:S01]  /*4770*/  STL [R1], R81 ;  /* 0x0000005101007387 */ /* 0x000fe20000100800 */
[----:B------:R-:W-:-:S03]  /*4780*/  FMUL R79, R111, c[0x0][0x188] ;  /* 0x000062006f4f7a20 */ /* 0x000fc60000400000 */
[----:B------:R-:W2:Y:S04]  /*4790*/  LDL.LU R115, [R1+0x58] ;  /* 0x0000580001737983 */ /* 0x000ea80000300800 */
[----:B------:R-:W1:Y:S04]  /*47a0*/  LDSM.16.M88.4 R52, [R107+0xb800] ;  /* 0x00b800006b34783b */ /* 0x000e680000000200 */
[----:B------:R0:W1:Y:S04]  /*47b0*/  LDSM.16.M88.4 R44, [R107+0xbc00] ;  /* 0x00bc00006b2c783b */ /* 0x0000680000000200 */
[----:B------:R-:W2:Y:S04]  /*47c0*/  LDL.LU R112, [R1+0x48] ;  /* 0x0000480001707983 */ /* 0x000ea80000300800 */
[----:B0-----:R-:W2:Y:S04]  /*47d0*/  LDL.LU R107, [R1+0x84] ;  /* 0x00008400016b7983 */ /* 0x001ea80000300800 */
[----:B------:R-:W2:Y:S04]  /*47e0*/  LDL.LU R109, [R1+0x70] ;  /* 0x00007000016d7983 */ /* 0x000ea80000300800 */
[----:B------:R-:W2:Y:S01]  /*47f0*/  LDL.LU R111, [R1+0x54] ;  /* 0x00005400016f7983 */ /* 0x000ea20000300800 */
[----:B------:R-:W-:-:S03]  /*4800*/  FMUL R76, R108, c[0x0][0x188] ;  /* 0x000062006c4c7a20 */ /* 0x000fc60000400000 */
[----:B------:R-:W3:Y:S01]  /*4810*/  LDL.LU R108, [R1+0x80] ;  /* 0x00008000016c7983 */ /* 0x000ee20000300800 */
[C---:B------:R-:W-:Y:S02]  /*4820*/  ISETP.GT.U32.AND.EX P4, PT, R37.reuse, RZ, PT, P4 ;  /* 0x000000ff2500720c */ /* 0x040fe40003f84140 */
[C---:B------:R-:W-:Y:S01]  /*4830*/  ISETP.GT.U32.AND.EX P3, PT, R37.reuse, RZ, PT, P3 ;  /* 0x000000ff2500720c */ /* 0x040fe20003f64130 */
[----:B------:R-:W-:Y:S01]  /*4840*/  HMMA.16816.F32.BF16 R60, R56, R50, R60 ;  /* 0x00000032383c723c */ /* 0x000fe2000004183c */
[C---:B------:R-:W-:Y:S01]  /*4850*/  ISETP.GT.U32.AND.EX P1, PT, R37.reuse, RZ, PT, P1 ;  /* 0x000000ff2500720c */ /* 0x040fe20003f24110 */
[----:B------:R-:W-:Y:S01]  /*4860*/  FMUL R77, R110, c[0x0][0x188] ;  /* 0x000062006e4d7a20 */ /* 0x000fe20000400000 */
[C---:B------:R-:W-:Y:S01]  /*4870*/  ISETP.GT.U32.AND.EX P6, PT, R37.reuse, RZ, PT, P6 ;  /* 0x000000ff2500720c */ /* 0x040fe20003fc4160 */
[----:B------:R-:W-:Y:S01]  /*4880*/  BAR.SYNC.DEFER_BLOCKING 0x0 ;  /* 0x0000000000007b1d */ /* 0x000fe20000010000 */
[----:B------:R-:W-:Y:S02]  /*4890*/  ISETP.GT.U32.AND.EX P5, PT, R37, RZ, PT, P5 ;  /* 0x000000ff2500720c */ /* 0x000fe40003fa4150 */
[----:B------:R-:W-:-:S04]  /*48a0*/  FMNMX R37, R10, R122, !PT ;  /* 0x0000007a0a257209 */ /* 0x000fc80007800000 */
[----:B------:R-:W-:-:S04]  /*48b0*/  FMNMX R37, R3, R37, !PT ;  /* 0x0000002503257209 */ /* 0x000fc80007800000 */
[----:B------:R-:W-:Y:S02]  /*48c0*/  FMNMX R48, R104, R37, !PT ;  /* 0x0000002568307209 */ /* 0x000fe40007800000 */
[----:B------:R-:W-:Y:S02]  /*48d0*/  SHF.R.U32.HI R37, RZ, 0xd, R36 ;  /* 0x0000000dff257819 */ /* 0x000fe40000011624 */
[----:B------:R-:W-:Y:S02]  /*48e0*/  FMNMX R48, R11, R48, !PT ;  /* 0x000000300b307209 */ /* 0x000fe40007800000 */
[----:B------:R-:W-:Y:S02]  /*48f0*/  FSEL R78, R78, -INF , !P1 ;  /* 0xff8000004e4e7808 */ /* 0x000fe40004800000 */
[----:B------:R-:W-:Y:S02]  /*4900*/  LOP3.LUT P1, RZ, R37, 0x1, RZ, 0xc0, !PT ;  /* 0x0000000125ff7812 */ /* 0x000fe4000782c0ff */
[----:B------:R-:W-:-:S02]  /*4910*/  FMNMX R37, R125, R48, !PT ;  /* 0x000000307d257209 */ /* 0x000fc40007800000 */
[--C-:B------:R-:W-:Y:S02]  /*4920*/  SHF.R.U32.HI R48, RZ, 0xc, R36.reuse ;  /* 0x0000000cff307819 */ /* 0x100fe40000011624 */
[----:B------:R-:W-:Y:S02]  /*4930*/  FMNMX R37, R124, R37, !PT ;  /* 0x000000257c257209 */ /* 0x000fe40007800000 */
[----:B------:R-:W-:Y:S02]  /*4940*/  FSEL R79, R79, -INF , !P3 ;  /* 0xff8000004f4f7808 */ /* 0x000fe40005800000 */
[----:B------:R-:W-:Y:S02]  /*4950*/  LOP3.LUT P3, RZ, R48, 0x1, RZ, 0xc0, !PT ;  /* 0x0000000130ff7812 */ /* 0x000fe4000786c0ff */
[----:B------:R-:W-:Y:S02]  /*4960*/  FMNMX R48, R106, R37, !PT ;  /* 0x000000256a307209 */ /* 0x000fe40007800000 */
[----:B------:R-:W-:-:S02]  /*4970*/  SHF.R.U32.HI R49, RZ, 0xe, R36 ;  /* 0x0000000eff317819 */ /* 0x000fc40000011624 */
[----:B------:R-:W-:Y:S02]  /*4980*/  FMNMX R48, R19, R48, !PT ;  /* 0x0000003013307209 */ /* 0x000fe40007800000 */
[----:B------:R-:W-:Y:S01]  /*4990*/  FSEL R82, R82, -INF , !P4 ;  /* 0xff80000052527808 */ /* 0x000fe20006000000 */
[----:B------:R-:W-:Y:S01]  /*49a0*/  FMUL R60, R60, c[0x0][0x188] ;  /* 0x000062003c3c7a20 */ /* 0x000fe20000400000 */
[----:B------:R-:W-:Y:S01]  /*49b0*/  LOP3.LUT P4, RZ, R49, 0x1, RZ, 0xc0, !PT ;  /* 0x0000000131ff7812 */ /* 0x000fe2000788c0ff */
[----:B------:R-:W4:Y:S01]  /*49c0*/  LDL.LU R19, [R1+0x1e8] ;  /* 0x0001e80001137983 */ /* 0x000f220000300800 */
[----:B------:R-:W-:Y:S02]  /*49d0*/  SHF.R.U32.HI R49, RZ, 0xb, R36 ;  /* 0x0000000bff317819 */ /* 0x000fe40000011624 */
[----:B------:R-:W-:Y:S02]  /*49e0*/  FMNMX R48, R12, R48, !PT ;  /* 0x000000300c307209 */ /* 0x000fe40007800000 */
[----:B------:R-:W-:Y:S01]  /*49f0*/  FSEL R76, R76, -INF , !P5 ;  /* 0xff8000004c4c7808 */ /* 0x000fe20006800000 */
[----:B------:R-:W4:Y:S01]  /*4a00*/  LDL.LU R12, [R1+0x1e4] ;  /* 0x0001e400010c7983 */ /* 0x000f220000300800 */
[----:B------:R-:W-:-:S02]  /*4a10*/  LOP3.LUT P5, RZ, R49, 0x1, RZ, 0xc0, !PT ;  /* 0x0000000131ff7812 */ /* 0x000fc400078ac0ff */
[----:B------:R-:W-:Y:S02]  /*4a20*/  FMNMX R49, R13, R48, !PT ;  /* 0x000000300d317209 */ /* 0x000fe40007800000 */
[----:B------:R-:W-:Y:S02]  /*4a30*/  SHF.R.U32.HI R48, RZ, 0xa, R36 ;  /* 0x0000000aff307819 */ /* 0x000fe40000011624 */
[----:B------:R-:W-:Y:S02]  /*4a40*/  FMNMX R49, R14, R49, !PT ;  /* 0x000000310e317209 */ /* 0x000fe40007800000 */
[----:B------:R-:W-:Y:S02]  /*4a50*/  MOV R110, R113 ;  /* 0x00000071006e7202 */ /* 0x000fe40000000f00 */
[----:B------:R-:W-:Y:S01]  /*4a60*/  FSEL R77, R77, -INF , !P6 ;  /* 0xff8000004d4d7808 */ /* 0x000fe20007000000 */
[----:B------:R-:W4:Y:S01]  /*4a70*/  LDL.LU R113, [R1+0x30] ;  /* 0x0000300001717983 */ /* 0x000f220000300800 */
[----:B------:R-:W-:-:S02]  /*4a80*/  LOP3.LUT P6, RZ, R48, 0x1, RZ, 0xc0, !PT ;  /* 0x0000000130ff7812 */ /* 0x000fc400078cc0ff */
[----:B------:R-:W-:Y:S01]  /*4a90*/  FSEL R2, R60, -INF , !P2 ;  /* 0xff8000003c027808 */ /* 0x000fe20005000000 */
[----:B------:R-:W4:Y:S01]  /*4aa0*/  LDL.LU R13, [R1+0x1e0] ;  /* 0x0001e000010d7983 */ /* 0x000f220000300800 */
[----:B------:R-:W-:-:S03]  /*4ab0*/  SHF.R.U32.HI R48, RZ, 0x9, R36 ;  /* 0x00000009ff307819 */ /* 0x000fc60000011624 */
[----:B------:R-:W4:Y:S01]  /*4ac0*/  LDL.LU R14, [R1+0x1dc] ;  /* 0x0001dc00010e7983 */ /* 0x000f220000300800 */
[----:B------:R-:W-:Y:S01]  /*4ad0*/  LOP3.LUT P2, RZ, R48, 0x1, RZ, 0xc0, !PT ;  /* 0x0000000130ff7812 */ /* 0x000fe2000784c0ff */
[----:B------:R-:W-:Y:S01]  /*4ae0*/  FMUL R61, R61, c[0x0][0x188] ;  /* 0x000062003d3d7a20 */ /* 0x000fe20000400000 */
[C---:B------:R-:W-:Y:S08]  /*4af0*/  HMMA.16816.F32.BF16 R64, R40.reuse, R84, R64 ;  /* 0x000000542840723c */ /* 0x040ff00000041840 */
[----:B-1----:R-:W-:Y:S01]  /*4b00*/  HMMA.16816.F32.BF16 R68, R40, R52, R68 ;  /* 0x000000342844723c */ /* 0x002fe20000041844 */
[----:B------:R-:W-:Y:S01]  /*4b10*/  IMAD.MOV.U32 R85, RZ, RZ, R0 ;  /* 0x000000ffff557224 */ /* 0x000fe200078e0000 */
[----:B------:R-:W-:-:S06]  /*4b20*/  FSEL R0, R61, -INF , !P4 ;  /* 0xff8000003d007808 */ /* 0x000fcc0006000000 */
[----:B------:R-:W-:Y:S01]  /*4b30*/  HMMA.16816.F32.BF16 R72, R40, R44, R72 ;  /* 0x0000002c2848723c */ /* 0x000fe20000041848 */
[----:B--2---:R-:W-:Y:S01]  /*4b40*/  FMNMX R49, R111, R49, !PT ;  /* 0x000000316f317209 */ /* 0x004fe20007800000 */
[----:B------:R0:W-:Y:S03]  /*4b50*/  STL [R1+0x1b0], R111 ;  /* 0x0001b06f01007387 */ /* 0x0001e60000100800 */
[----:B------:R-:W-:Y:S01]  /*4b60*/  FMNMX R48, R112, R49, !PT ;  /* 0x0000003170307209 */ /* 0x000fe20007800000 */
[----:B0-----:R-:W2:Y:S04]  /*4b70*/  LDL.LU R111, [R1+0x1c] ;  /* 0x00001c00016f7983 */ /* 0x001ea80000300800 */
[----:B------:R-:W-:Y:S04]  /*4b80*/  STL [R1+0x4], R2 ;  /* 0x0000040201007387 */ /* 0x000fe80000100800 */
[----:B------:R0:W-:Y:S04]  /*4b90*/  STL [R1+0x1b4], R112 ;  /* 0x0001b47001007387 */ /* 0x0001e80000100800 */
[----:B0-----:R-:W2:Y:S01]  /*4ba0*/  LDL.LU R112, [R1+0x5c] ;  /* 0x00005c0001707983 */ /* 0x001ea20000300800 */
[----:B---3--:R-:W-:-:S04]  /*4bb0*/  FMNMX R40, R108, R48, !PT ;  /* 0x000000306c287209 */ /* 0x008fc80007800000 */
[----:B------:R-:W-:Y:S01]  /*4bc0*/  FMNMX R40, R102, R40, !PT ;  /* 0x0000002866287209 */ /* 0x000fe20007800000 */
[----:B------:R-:W-:Y:S03]  /*4bd0*/  STL [R1+0x24], R0 ;  /* 0x0000240001007387 */ /* 0x000fe60000100800 */
[----:B------:R-:W-:Y:S01]  /*4be0*/  FMNMX R40, R76, R40, !PT ;  /* 0x000000284c287209 */ /* 0x000fe20007800000 */
[----:B------:R0:W-:Y:S04]  /*4bf0*/  STL [R1+0x1ac], R76 ;  /* 0x0001ac4c01007387 */ /* 0x0001e80000100800 */
[----:B0-----:R-:W3:Y:S01]  /*4c00*/  LDL.LU R76, [R1+0x68] ;  /* 0x00006800014c7983 */ /* 0x001ee20000300800 */
[----:B------:R-:W-:Y:S01]  /*4c10*/  HMMA.16816.F32.BF16 R64, R56, R86, R64 ;  /* 0x000000563840723c */ /* 0x000fe20000041840 */
[----:B------:R-:W-:-:S04]  /*4c20*/  FMNMX R37, R123, R121, !PT ;  /* 0x000000797b257209 */ /* 0x000fc80007800000 */
[----:B------:R-:W-:Y:S02]  /*4c30*/  FMNMX R37, R118, R37, !PT ;  /* 0x0000002576257209 */ /* 0x000fe40007800000 */
[----:B------:R-:W-:Y:S02]  /*4c40*/  SHF.R.U32.HI R41, RZ, 0x8, R36 ;  /* 0x00000008ff297819 */ /* 0x000fe40000011624 */
[----:B------:R-:W-:Y:S01]  /*4c50*/  FMNMX R37, R120, R37, !PT ;  /* 0x0000002578257209 */ /* 0x000fe20007800000 */
[----:B------:R-:W-:Y:S01]  /*4c60*/  FMUL R62, R62, c[0x0][0x188] ;  /* 0x000062003e3e7a20 */ /* 0x000fe20000400000 */
[----:B------:R-:W-:Y:S02]  /*4c70*/  LOP3.LUT P4, RZ, R41, 0x1, RZ, 0xc0, !PT ;  /* 0x0000000129ff7812 */ /* 0x000fe4000788c0ff */
[----:B------:R-:W-:Y:S02]  /*4c80*/  FMNMX R37, R4, R37, !PT ;  /* 0x0000002504257209 */ /* 0x000fe40007800000 */
[----:B------:R-:W-:-:S02]  /*4c90*/  FMNMX R41, R78, R40, !PT ;  /* 0x000000284e297209 */ /* 0x000fc40007800000 */
[----:B------:R-:W-:Y:S02]  /*4ca0*/  FMNMX R37, R5, R37, !PT ;  /* 0x0000002505257209 */ /* 0x000fe40007800000 */
[----:B------:R-:W-:Y:S02]  /*4cb0*/  SHF.R.U32.HI R40, RZ, 0x7, R36 ;  /* 0x00000007ff287819 */ /* 0x000fe40000011624 */
[----:B------:R-:W-:Y:S01]  /*4cc0*/  FMNMX R41, R80, R41, !PT ;  /* 0x0000002950297209 */ /* 0x000fe20007800000 */
[----:B------:R-:W-:Y:S01]  /*4cd0*/  HMMA.16816.F32.BF16 R68, R56, R54, R68 ;  /* 0x000000363844723c */ /* 0x000fe20000041844 */
[----:B------:R-:W-:Y:S01]  /*4ce0*/  FSEL R50, R62, -INF , !P1 ;  /* 0xff8000003e327808 */ /* 0x000fe20004800000 */
[----:B------:R-:W-:Y:S01]  /*4cf0*/  FMUL R64, R64, c[0x0][0x188] ;  /* 0x0000620040407a20 */ /* 0x000fe20000400000 */
[----:B------:R-:W-:Y:S02]  /*4d00*/  FMNMX R37, R6, R37, !PT ;  /* 0x0000002506257209 */ /* 0x000fe40007800000 */
[----:B------:R-:W-:-:S02]  /*4d10*/  LOP3.LUT P1, RZ, R40, 0x1, RZ, 0xc0, !PT ;  /* 0x0000000128ff7812 */ /* 0x000fc4000782c0ff */
[----:B------:R-:W-:Y:S02]  /*4d20*/  SHF.R.U32.HI R40, RZ, 0x6, R36 ;  /* 0x00000006ff287819 */ /* 0x000fe40000011624 */
[----:B------:R-:W-:Y:S02]  /*4d30*/  FMNMX R41, R83, R41, !PT ;  /* 0x0000002953297209 */ /* 0x000fe40007800000 */
[----:B------:R-:W-:Y:S02]  /*4d40*/  FMNMX R37, R7, R37, !PT ;  /* 0x0000002507257209 */ /* 0x000fe40007800000 */
[----:B------:R-:W-:Y:S02]  /*4d50*/  FSEL R51, R64, -INF , !P5 ;  /* 0xff80000040337808 */ /* 0x000fe40006800000 */
[----:B------:R-:W-:Y:S02]  /*4d60*/  LOP3.LUT P5, RZ, R40, 0x1, RZ, 0xc0, !PT ;  /* 0x0000000128ff7812 */ /* 0x000fe400078ac0ff */
[----:B------:R-:W-:Y:S01]  /*4d70*/  FMNMX R40, R15, R41, !PT ;  /* 0x000000290f287209 */ /* 0x000fe20007800000 */
[----:B------:R-:W-:Y:S03]  /*4d80*/  HMMA.16816.F32.BF16 R72, R56, R46, R72 ;  /* 0x0000002e3848723c */ /* 0x000fe60000041848 */
[----:B------:R-:W-:-:S04]  /*4d90*/  FMNMX R41, R8, R40, !PT ;  /* 0x0000002808297209 */ /* 0x000fc80007800000 */
[----:B------:R-:W-:Y:S01]  /*4da0*/  FMNMX R41, R9, R41, !PT ;  /* 0x0000002909297209 */ /* 0x000fe20007800000 */
[----:B------:R-:W-:-:S03]  /*4db0*/  FMUL R65, R65, c[0x0][0x188] ;  /* 0x0000620041417a20 */ /* 0x000fc60000400000 */
[----:B------:R-:W-:Y:S02]  /*4dc0*/  FMNMX R41, R117, R41, !PT ;  /* 0x0000002975297209 */ /* 0x000fe40007800000 */
[--C-:B------:R-:W-:Y:S02]  /*4dd0*/  SHF.R.U32.HI R40, RZ, 0x5, R36.reuse ;  /* 0x00000005ff287819 */ /* 0x100fe40000011624 */
[----:B------:R-:W-:Y:S01]  /*4de0*/  FMNMX R41, R2, R41, !PT ;  /* 0x0000002902297209 */ /* 0x000fe20007800000 */
[----:B------:R-:W-:Y:S01]  /*4df0*/  FMUL R68, R68, c[0x0][0x188] ;  /* 0x0000620044447a20 */ /* 0x000fe20000400000 */
[----:B------:R-:W-:Y:S02]  /*4e00*/  FSEL R42, R65, -INF , !P6 ;  /* 0xff800000412a7808 */ /* 0x000fe40007000000 */
[----:B------:R-:W-:Y:S02]  /*4e10*/  LOP3.LUT P6, RZ, R40, 0x1, RZ, 0xc0, !PT ;  /* 0x0000000128ff7812 */ /* 0x000fe400078cc0ff */
[----:B------:R-:W-:-:S02]  /*4e20*/  SHF.R.U32.HI R40, RZ, 0x4, R36 ;  /* 0x00000004ff287819 */ /* 0x000fc40000011624 */
[----:B------:R-:W-:Y:S01]  /*4e30*/  FMNMX R41, R0, R41, !PT ;  /* 0x0000002900297209 */ /* 0x000fe20007800000 */
[----:B------:R-:W-:Y:S01]  /*4e40*/  FMUL R69, R69, c[0x0][0x188] ;  /* 0x0000620045457a20 */ /* 0x000fe20000400000 */
[----:B------:R-:W-:Y:S02]  /*4e50*/  FSEL R2, R68, -INF , !P1 ;  /* 0xff80000044027808 */ /* 0x000fe40004800000 */
[----:B------:R-:W-:Y:S02]  /*4e60*/  LOP3.LUT P1, RZ, R40, 0x1, RZ, 0xc0, !PT ;  /* 0x0000000128ff7812 */ /* 0x000fe4000782c0ff */
[----:B------:R-:W-:Y:S01]  /*4e70*/  FMNMX R41, R51, R41, !PT ;  /* 0x0000002933297209 */ /* 0x000fe20007800000 */
[----:B------:R-:W-:Y:S01]  /*4e80*/  STL [R1+0x40], R50 ;  /* 0x0000403201007387 */ /* 0x000fe20000100800 */
[----:B------:R-:W-:Y:S01]  /*4e90*/  SHF.R.U32.HI R40, RZ, 0x3, R36 ;  /* 0x00000003ff287819 */ /* 0x000fe20000011624 */
[----:B------:R-:W-:Y:S01]  /*4ea0*/  FMUL R72, R72, c[0x0][0x188] ;  /* 0x0000620048487a20 */ /* 0x000fe20000400000 */
[----:B------:R-:W-:Y:S01]  /*4eb0*/  FSEL R0, R69, -INF , !P5 ;  /* 0xff80000045007808 */ /* 0x000fe20006800000 */
[----:B------:R-:W3:Y:S01]  /*4ec0*/  LDL.LU R15, [R1+0x1d8] ;  /* 0x0001d800010f7983 */ /* 0x000ee20000300800 */
[----:B------:R-:W-:-:S02]  /*4ed0*/  FMNMX R41, R42, R41, !PT ;  /* 0x000000292a297209 */ /* 0x000fc40007800000 */
[----:B------:R-:W-:Y:S01]  /*4ee0*/  LOP3.LUT P5, RZ, R40, 0x1, RZ, 0xc0, !PT ;  /* 0x0000000128ff7812 */ /* 0x000fe200078ac0ff */
[----:B------:R-:W-:Y:S01]  /*4ef0*/  STL [R1+0x14], R51 ;  /* 0x0000143301007387 */ /* 0x000fe20000100800 */
[----:B------:R-:W-:-:S03]  /*4f00*/  SHF.R.U32.HI R40, RZ, 0x2, R36 ;  /* 0x00000002ff287819 */ /* 0x000fc60000011624 */
[----:B------:R-:W3:Y:S01]  /*4f10*/  LDL.LU R8, [R1+0x1d4] ;  /* 0x0001d40001087983 */ /* 0x000ee20000300800 */
[----:B------:R-:W-:-:S03]  /*4f20*/  FMNMX R41, R2, R41, !PT ;  /* 0x0000002902297209 */ /* 0x000fc60007800000 */
[----:B------:R-:W3:Y:S01]  /*4f30*/  LDL.LU R9, [R1+0x1d0] ;  /* 0x0001d00001097983 */ /* 0x000ee20000300800 */
[----:B------:R-:W-:-:S03]  /*4f40*/  FMUL R73, R73, c[0x0][0x188] ;  /* 0x0000620049497a20 */ /* 0x000fc60000400000 */
[----:B------:R-:W-:Y:S04]  /*4f50*/  STL [R1+0x8], R42 ;  /* 0x0000082a01007387 */ /* 0x000fe80000100800 */
[----:B------:R0:W-:Y:S01]  /*4f60*/  STL [R1+0x10], R2 ;  /* 0x0000100201007387 */ /* 0x0001e20000100800 */
[----:B------:R-:W-:-:S03]  /*4f70*/  FMNMX R41, R0, R41, !PT ;  /* 0x0000002900297209 */ /* 0x000fc60007800000 */
[----:B------:R1:W-:Y:S01]  /*4f80*/  STL [R1+0x20], R0 ;  /* 0x0000200001007387 */ /* 0x0003e20000100800 */
[----:B0-----:R-:W-:Y:S02]  /*4f90*/  FSEL R2, R72, -INF , !P5 ;  /* 0xff80000048027808 */ /* 0x001fe40006800000 */
[----:B------:R-:W-:-:S04]  /*4fa0*/  LOP3.LUT P5, RZ, R40, 0x1, RZ, 0xc0, !PT ;  /* 0x0000000128ff7812 */ /* 0x000fc800078ac0ff */
[----:B-1----:R-:W-:Y:S01]  /*4fb0*/  FSEL R0, R73, -INF , !P5 ;  /* 0xff80000049007808 */ /* 0x002fe20006800000 */
[----:B------:R0:W-:Y:S04]  /*4fc0*/  STL [R1+0x44], R2 ;  /* 0x0000440201007387 */ /* 0x0001e80000100800 */
[----:B------:R1:W-:Y:S04]  /*4fd0*/  STL [R1+0x50], R0 ;  /* 0x0000500001007387 */ /* 0x0003e80000100800 */
[----:B------:R-:W3:Y:S01]  /*4fe0*/  LDL.LU R45, [R1+0x74] ;  /* 0x00007400012d7983 */ /* 0x000ee20000300800 */
[----:B------:R-:W-:Y:S01]  /*4ff0*/  FMUL R63, R63, c[0x0][0x188] ;  /* 0x000062003f3f7a20 */ /* 0x000fe20000400000 */
[----:B------:R-:W-:Y:S01]  /*5000*/  FMNMX R41, R2, R41, !PT ;  /* 0x0000002902297209 */ /* 0x000fe20007800000 */
[----:B------:R-:W-:-:S03]  /*5010*/  FMUL R66, R66, c[0x0][0x188] ;  /* 0x0000620042427a20 */ /* 0x000fc60000400000 */
[----:B0-----:R-:W-:Y:S01]  /*5020*/  FSEL R2, R63, -INF , !P3 ;  /* 0xff8000003f027808 */ /* 0x001fe20005800000 */
[----:B------:R-:W-:Y:S02]  /*5030*/  FMUL R67, R67, c[0x0][0x188] ;  /* 0x0000620043437a20 */ /* 0x000fe40000400000 */
[----:B------:R-:W-:Y:S02]  /*5040*/  FMUL R70, R70, c[0x0][0x188] ;  /* 0x0000620046467a20 */ /* 0x000fe40000400000 */
[----:B------:R0:W-:Y:S01]  /*5050*/  STL [R1+0x2c], R2 ;  /* 0x00002c0201007387 */ /* 0x0001e20000100800 */
[----:B--2---:R-:W-:-:S04]  /*5060*/  FMNMX R37, R112, R37, !PT ;  /* 0x0000002570257209 */ /* 0x004fc80007800000 */
[----:B------:R-:W-:-:S04]  /*5070*/  FMNMX R37, R115, R37, !PT ;  /* 0x0000002573257209 */ /* 0x000fc80007800000 */
[----:B------:R-:W-:-:S04]  /*5080*/  FMNMX R37, R111, R37, !PT ;  /* 0x000000256f257209 */ /* 0x000fc80007800000 */
[----:B----4-:R-:W-:-:S04]  /*5090*/  FMNMX R37, R113, R37, !PT ;  /* 0x0000002571257209 */ /* 0x010fc80007800000 */
[----:B------:R-:W-:-:S04]  /*50a0*/  FMNMX R37, R109, R37, !PT ;  /* 0x000000256d257209 */ /* 0x000fc80007800000 */
[----:B---3--:R-:W-:-:S04]  /*50b0*/  FMNMX R37, R76, R37, !PT ;  /* 0x000000254c257209 */ /* 0x008fc80007800000 */
[----:B------:R-:W-:-:S04]  /*50c0*/  FMNMX R37, R107, R37, !PT ;  /* 0x000000256b257209 */ /* 0x000fc80007800000 */
        /* <DEDUP_REMOVED lines=9> */
[----:B------:R-:W-:Y:S02]  /*5160*/  FMNMX R40, R50, R37, !PT ;  /* 0x0000002532287209 */ /* 0x000fe40007800000 */
[----:B------:R-:W-:Y:S02]  /*5170*/  FMNMX R37, R0, R41, !PT ;  /* 0x0000002900257209 */ /* 0x000fe40007800000 */
[----:B-1----:R-:W-:Y:S02]  /*5180*/  FSEL R0, R66, -INF , !P2 ;  /* 0xff80000042007808 */ /* 0x002fe40005000000 */
[----:B------:R-:W-:Y:S02]  /*5190*/  FMNMX R41, R2, R40, !PT ;  /* 0x0000002802297209 */ /* 0x000fe40007800000 */
[----:B0-----:R-:W-:Y:S01]  /*51a0*/  FSEL R2, R67, -INF , !P4 ;  /* 0xff80000043027808 */ /* 0x001fe20006000000 */
[----:B------:R0:W-:Y:S01]  /*51b0*/  STL [R1+0x34], R0 ;  /* 0x0000340001007387 */ /* 0x0001e20000100800 */
[----:B------:R-:W-:-:S03]  /*51c0*/  FMNMX R41, R0, R41, !PT ;  /* 0x0000002900297209 */ /* 0x000fc60007800000 */
[----:B------:R1:W-:Y:S01]  /*51d0*/  STL [R1+0x3c], R2 ;  /* 0x00003c0201007387 */ /* 0x0003e20000100800 */
[----:B0-----:R-:W-:-:S05]  /*51e0*/  FSEL R0, R70, -INF , !P6 ;  /* 0xff80000046007808 */ /* 0x001fca0007000000 */
[----:B------:R0:W-:Y:S04]  /*51f0*/  STL [R1+0x60], R0 ;  /* 0x0000600001007387 */ /* 0x0001e80000100800 */
[----:B------:R-:W2:Y:S04]  /*5200*/  LDL.LU R42, [R1+0x78] ;  /* 0x00007800012a7983 */ /* 0x000ea80000300800 */
[----:B------:R-:W3:Y:S01]  /*5210*/  SHFL.BFLY PT, R40, R37, 0x2, 0x1f ;  /* 0x0c401f0025287f89 */ /* 0x000ee200000e0000 */
[----:B------:R-:W-:Y:S01]  /*5220*/  FMUL R71, R71, c[0x0][0x188] ;  /* 0x0000620047477a20 */ /* 0x000fe20000400000 */
[----:B------:R-:W-:-:S02]  /*5230*/  SHF.R.U32.HI R36, RZ, 0x1, R36 ;  /* 0x00000001ff247819 */ /* 0x000fc40000011624 */
[----:B------:R-:W-:Y:S01]  /*5240*/  FMNMX R41, R2, R41, !PT ;  /* 0x0000002902297209 */ /* 0x000fe20007800000 */
[----:B------:R-:W-:Y:S01]  /*5250*/  FMUL R74, R74, c[0x0][0x188] ;  /* 0x000062004a4a7a20 */ /* 0x000fe20000400000 */
[----:B------:R-:W-:Y:S02]  /*5260*/  LOP3.LUT P2, RZ, R36, 0x1, RZ, 0xc0, !PT ;  /* 0x0000000124ff7812 */ /* 0x000fe4000784c0ff */
[----:B-1----:R-:W-:Y:S02]  /*5270*/  FSEL R2, R71, -INF , !P1 ;  /* 0xff80000047027808 */ /* 0x002fe40004800000 */
[----:B------:R-:W-:Y:S01]  /*5280*/  FMNMX R41, R0, R41, !PT ;  /* 0x0000002900297209 */ /* 0x000fe20007800000 */
[----:B------:R-:W-:Y:S01]  /*5290*/  FMUL R75, R75, c[0x0][0x188] ;  /* 0x000062004b4b7a20 */ /* 0x000fe20000400000 */
[----:B0-----:R-:W-:Y:S02]  /*52a0*/  FSEL R0, R74, -INF , !P2 ;  /* 0xff8000004a007808 */ /* 0x001fe40005000000 */
[----:B------:R-:W-:-:S02]  /*52b0*/  FMNMX R41, R2, R41, !PT ;  /* 0x0000002902297209 */ /* 0x000fc40007800000 */
[----:B------:R-:W-:Y:S02]  /*52c0*/  FSEL R117, R75, -INF , !P0 ;  /* 0xff8000004b757808 */ /* 0x000fe40004000000 */
[----:B------:R-:W-:-:S04]  /*52d0*/  FMNMX R36, R0, R41, !PT ;  /* 0x0000002900247209 */ /* 0x000fc80007800000 */
[----:B------:R-:W-:Y:S02]  /*52e0*/  FMNMX R36, R117, R36, !PT ;  /* 0x0000002475247209 */ /* 0x000fe40007800000 */
[----:B---3--:R-:W-:-:S03]  /*52f0*/  FMNMX R40, R37, R40, !PT ;  /* 0x0000002825287209 */ /* 0x008fc60007800000 */
[----:B------:R-:W0:Y:S04]  /*5300*/  SHFL.BFLY PT, R37, R36, 0x2, 0x1f ;  /* 0x0c401f0024257f89 */ /* 0x000e2800000e0000 */
[----:B------:R-:W1:Y:S01]  /*5310*/  SHFL.BFLY PT, R41, R40, 0x1, 0x1f ;  /* 0x0c201f0028297f89 */ /* 0x000e6200000e0000 */
[----:B0-----:R-:W-:Y:S02]  /*5320*/  FMNMX R37, R36, R37, !PT ;  /* 0x0000002524257209 */ /* 0x001fe40007800000 */
[----:B-1----:R-:W-:-:S04]  /*5330*/  FMNMX R36, R40, R41, !PT ;  /* 0x0000002928247209 */ /* 0x002fc80007800000 */
[----:B------:R-:W-:Y:S01]  /*5340*/  FMNMX R36, R36, R45, !PT ;  /* 0x0000002d24247209 */ /* 0x000fe20007800000 */
[----:B------:R-:W0:Y:S04]  /*5350*/  SHFL.BFLY PT, R40, R37, 0x1, 0x1f ;  /* 0x0c201f0025287f89 */ /* 0x000e2800000e0000 */
[--C-:B------:R-:W-:Y:S02]  /*5360*/  FADD R122, R122, -R36.reuse ;  /* 0x800000247a7a7221 */ /* 0x100fe40000000000 */
[----:B------:R-:W-:Y:S02]  /*5370*/  FADD R41, R10, -R36 ;  /* 0x800000240a297221 */ /* 0x000fe40000000000 */
[----:B------:R-:W-:Y:S01]  /*5380*/  FMUL R122, R122, 1.4426950216293334961 ;  /* 0x3fb8aa3b7a7a7820 */ /* 0x000fe20000400000 */
[----:B------:R1:W-:Y:S01]  /*5390*/  STS.U16 [R119+0xa800], R90 ;  /* 0x00a8005a77007388 */ /* 0x0003e20000000400 */
[----:B------:R-:W-:-:S02]  /*53a0*/  FMUL R41, R41, 1.4426950216293334961 ;  /* 0x3fb8aa3b29297820 */ /* 0x000fc40000400000 */
[----:B------:R-:W1:Y:S01]  /*53b0*/  MUFU.EX2 R43, R122 ;  /* 0x0000007a002b7308 */ /* 0x000e620000000800 */
[----:B------:R-:W-:Y:S04]  /*53c0*/  STS.U16 [R119+0x8000], R98 ;  /* 0x0080006277007388 */ /* 0x000fe80000000400 */
[----:B------:R-:W-:Y:S03]  /*53d0*/  STS.U16 [R119+0x8800], R97 ;  /* 0x0088006177007388 */ /* 0x000fe60000000400 */
[----:B------:R3:W-:Y:S01]  /*53e0*/  MUFU.EX2 R44, R41 ;  /* 0x00000029002c7308 */ /* 0x0007e20000000800 */
[----:B------:R-:W-:Y:S01]  /*53f0*/  STS.U16 [R119+0x9000], R99 ;  /* 0x0090006377007388 */ /* 0x000fe20000000400 */
[----:B0-----:R-:W-:-:S03]  /*5400*/  FMNMX R37, R37, R40, !PT ;  /* 0x0000002825257209 */ /* 0x001fc60007800000 */
[----:B------:R-:W-:Y:S01]  /*5410*/  STS.U16 [R119+0x9800], R95 ;  /* 0x0098005f77007388 */ /* 0x000fe20000000400 */
[----:B---3--:R-:W-:-:S03]  /*5420*/  FADD R41, R3, -R36 ;  /* 0x8000002403297221 */ /* 0x008fc60000000000 */
[----:B------:R0:W-:Y:S01]  /*5430*/  STS.U16 [R119+0xa000], R93 ;  /* 0x00a0005d77007388 */ /* 0x0001e20000000400 */
[----:B------:R-:W-:-:S03]  /*5440*/  FMUL R41, R41, 1.4426950216293334961 ;  /* 0x3fb8aa3b29297820 */ /* 0x000fc60000400000 */
[----:B------:R3:W-:Y:S01]  /*5450*/  STS.U16 [R119+0xb000], R89 ;  /* 0x00b0005977007388 */ /* 0x0007e20000000400 */
[----:B------:R-:W0:Y:S01]  /*5460*/  MUFU.EX2 R3, R41 ;  /* 0x0000002900037308 */ /* 0x000e220000000800 */
[----:B-1----:R-:W-:Y:S01]  /*5470*/  IMAD.MOV.U32 R90, RZ, RZ, R43 ;  /* 0x000000ffff5a7224 */ /* 0x002fe200078e002b */
[----:B------:R-:W-:Y:S01]  /*5480*/  LOP3.LUT R43, R119, 0x40, RZ, 0x3c, !PT ;  /* 0x00000040772b7812 */ /* 0x000fe200078e3cff */
[----:B------:R-:W-:Y:S01]  /*5490*/  FADD R40, -R36, R45 ;  /* 0x0000002d24287221 */ /* 0x000fe20000000100 */
[----:B------:R-:W-:Y:S04]  /*54a0*/  STS.U16 [R119+0xb800], R88 ;  /* 0x00b8005877007388 */ /* 0x000fe80000000400 */
[----:B------:R-:W-:Y:S01]  /*54b0*/  STS.U16 [R43+0x8400], R101 ;  /* 0x008400652b007388 */ /* 0x000fe20000000400 */
[----:B------:R-:W-:-:S03]  /*54c0*/  FMUL R40, R40, 1.4426950216293334961 ;  /* 0x3fb8aa3b28287820 */ /* 0x000fc60000400000 */
[----:B------:R-:W-:Y:S04]  /*54d0*/  STS.U16 [R43+0x8c00], R100 ;  /* 0x008c00642b007388 */ /* 0x000fe80000000400 */
[----:B------:R-:W-:Y:S01]  /*54e0*/  STS.U16 [R43+0x9400], R96 ;  /* 0x009400602b007388 */ /* 0x000fe20000000400 */
[----:B0-----:R-:W-:-:S03]  /*54f0*/  IMAD.MOV.U32 R93, RZ, RZ, R3 ;  /* 0x000000ffff5d7224 */ /* 0x001fc600078e0003 */
[----:B------:R-:W-:Y:S01]  /*5500*/  STS.U16 [R43+0x9c00], R94 ;  /* 0x009c005e2b007388 */ /* 0x000fe20000000400 */
[----:B------:R-:W0:Y:S03]  /*5510*/  MUFU.EX2 R3, R40 ;  /* 0x0000002800037308 */ /* 0x000e260000000800 */
[----:B------:R-:W-:Y:S04]  /*5520*/  STS.U16 [R43+0xa400], R92 ;  /* 0x00a4005c2b007388 */ /* 0x000fe80000000400 */
[----:B------:R1:W-:Y:S04]  /*5530*/  STS.U16 [R43+0xac00], R38 ;  /* 0x00ac00262b007388 */ /* 0x0003e80000000400 */
[----:B------:R4:W-:Y:S04]  /*5540*/  STS.U16 [R43+0xb400], R39 ;  /* 0x00b400272b007388 */ /* 0x0009e80000000400 */
[----:B------:R-:W-:Y:S04]  /*5550*/  STS.U16 [R43+0xbc00], R91 ;  /* 0x00bc005b2b007388 */ /* 0x000fe80000000400 */
[----:B------:R-:W-:Y:S01]  /*5560*/  BAR.SYNC.DEFER_BLOCKING 0x0 ;  /* 0x0000000000007b1d */ /* 0x000fe20000010000 */
[----:B0-----:R-:W-:-:S02]  /*5570*/  FMUL R52, R3, R32 ;  /* 0x0000002003347220 */ /* 0x001fc40000400000 */
[C---:B------:R-:W-:Y:S02]  /*5580*/  FMUL R53, R3.reuse, R33 ;  /* 0x0000002103357220 */ /* 0x040fe40000400000 */
[C---:B------:R-:W-:Y:S01]  /*5590*/  FMUL R60, R3.reuse, R24 ;  /* 0x00000018033c7220 */ /* 0x040fe20000400000 */
[----:B------:R-:W4:Y:S01]  /*55a0*/  LDL.LU R10, [R1+0x1cc] ;  /* 0x0001cc00010a7983 */ /* 0x000f220000300800 */
[----:B------:R-:W-:Y:S02]  /*55b0*/  FMUL R61, R3, R25 ;  /* 0x00000019033d7220 */ /* 0x000fe40000400000 */
[----:B------:R-:W-:-:S04]  /*55c0*/  FADD R104, R104, -R36 ;  /* 0x8000002468687221 */ /* 0x000fc80000000000 */
[----:B------:R-:W-:-:S04]  /*55d0*/  FMUL R104, R104, 1.4426950216293334961 ;  /* 0x3fb8aa3b68687820 */ /* 0x000fc80000400000 */
[----:B------:R-:W0:Y:S01]  /*55e0*/  MUFU.EX2 R86, R104 ;  /* 0x0000006800567308 */ /* 0x000e220000000800 */
[----:B---3--:R-:W-:Y:S02]  /*55f0*/  IMAD.MOV.U32 R89, RZ, RZ, R44 ;  /* 0x000000ffff597224 */ /* 0x008fe400078e002c */
[C---:B------:R-:W-:Y:S02]  /*5600*/  FMUL R64, R3.reuse, R20 ;  /* 0x0000001403407220 */ /* 0x040fe40000400000 */
[C---:B------:R-:W-:Y:S01]  /*5610*/  FMUL R65, R3.reuse, R21 ;  /* 0x0000001503417220 */ /* 0x040fe20000400000 */
[----:B------:R-:W-:Y:S01]  /*5620*/  F2FP.BF16.PACK_AB R72, R90, R89 ;  /* 0x000000595a48723e */ /* 0x000fe200000010ff */
[C---:B------:R-:W-:Y:S01]  /*5630*/  FMUL R12, R3.reuse, R12 ;  /* 0x0000000c030c7220 */ /* 0x040fe20000400000 */
[----:B------:R-:W-:Y:S01]  /*5640*/  LDSM.16.M88.4 R48, [R116+0x8000] ;  /* 0x008000007430783b */ /* 0x000fe20000000200 */
[----:B------:R-:W-:Y:S02]  /*5650*/  FMUL R13, R3, R13 ;  /* 0x0000000d030d7220 */ /* 0x000fe40000400000 */
[----:B------:R-:W-:Y:S01]  /*5660*/  FADD R125, R125, -R36 ;  /* 0x800000247d7d7221 */ /* 0x000fe20000000000 */
[----:B------:R-:W-:Y:S01]  /*5670*/  LDSM.16.M88.4 R44, [R116+0x8800] ;  /* 0x00880000742c783b */ /* 0x000fe20000000200 */
[----:B0-----:R-:W-:-:S02]  /*5680*/  F2FP.BF16.PACK_AB R74, R86, R93 ;  /* 0x0000005d564a723e */ /* 0x001fc400000010ff */
[----:B--2---:R-:W-:-:S05]  /*5690*/  FMNMX R37, R37, R42, !PT ;  /* 0x0000002a25257209 */ /* 0x004fca0007800000 */
[----:B------:R-:W-:-:S04]  /*56a0*/  FADD R40, -R37, R42 ;  /* 0x0000002a25287221 */ /* 0x000fc80000000100 */
[----:B------:R-:W-:Y:S02]  /*56b0*/  FMUL R40, R40, 1.4426950216293334961 ;  /* 0x3fb8aa3b28287820 */ /* 0x000fe40000400000 */
[--C-:B-1----:R-:W-:Y:S02]  /*56c0*/  FADD R38, R118, -R37.reuse ;  /* 0x8000002576267221 */ /* 0x102fe40000000000 */
[----:B------:R0:W1:Y:S01]  /*56d0*/  MUFU.EX2 R118, R40 ;  /* 0x0000002800767308 */ /* 0x0000620000000800 */
[--C-:B------:R-:W-:Y:S02]  /*56e0*/  FADD R123, R123, -R37.reuse ;  /* 0x800000257b7b7221 */ /* 0x100fe40000000000 */
[--C-:B------:R-:W-:Y:S02]  /*56f0*/  FADD R121, R121, -R37.reuse ;  /* 0x8000002579797221 */ /* 0x100fe40000000000 */
[----:B------:R-:W-:Y:S02]  /*5700*/  FADD R120, R120, -R37 ;  /* 0x8000002578787221 */ /* 0x000fe40000000000 */
[----:B------:R-:W-:-:S02]  /*5710*/  FMUL R38, R38, 1.4426950216293334961 ;  /* 0x3fb8aa3b26267820 */ /* 0x000fc40000400000 */
[----:B------:R-:W-:Y:S01]  /*5720*/  FMUL R68, R3, R16 ;  /* 0x0000001003447220 */ /* 0x000fe20000400000 */
[----:B0-----:R-:W-:Y:S01]  /*5730*/  LDSM.16.M88.4 R40, [R116+0x9000] ;  /* 0x009000007428783b */ /* 0x001fe20000000200 */
[C---:B-1----:R-:W-:Y:S02]  /*5740*/  FMUL R54, R118.reuse, R34 ;  /* 0x0000002276367220 */ /* 0x042fe40000400000 */
[C---:B------:R-:W-:Y:S02]  /*5750*/  FMUL R55, R118.reuse, R35 ;  /* 0x0000002376377220 */ /* 0x040fe40000400000 */
[----:B------:R-:W0:Y:S01]  /*5760*/  LDSM.16.M88.4 R32, [R116+0x9800] ;  /* 0x009800007420783b */ /* 0x000e220000000200 */
[C---:B------:R-:W-:Y:S02]  /*5770*/  FMUL R62, R118.reuse, R26 ;  /* 0x0000001a763e7220 */ /* 0x040fe40000400000 */
[----:B------:R-:W-:Y:S02]  /*5780*/  FMUL R63, R118, R27 ;  /* 0x0000001b763f7220 */ /* 0x000fe40000400000 */
[----:B------:R-:W1:Y:S01]  /*5790*/  LDSM.16.M88.4 R24, [R116+0xa800] ;  /* 0x00a800007418783b */ /* 0x000e620000000200 */
[----:B------:R-:W-:-:S02]  /*57a0*/  FMUL R81, R123, 1.4426950216293334961 ;  /* 0x3fb8aa3b7b517820 */ /* 0x000fc40000400000 */
[----:B------:R-:W-:Y:S02]  /*57b0*/  FMUL R121, R121, 1.4426950216293334961 ;  /* 0x3fb8aa3b79797820 */ /* 0x000fe40000400000 */
[----:B------:R-:W-:Y:S01]  /*57c0*/  FMUL R120, R120, 1.4426950216293334961 ;  /* 0x3fb8aa3b78787820 */ /* 0x000fe20000400000 */
[----:B------:R2:W-:Y:S08]  /*57d0*/  MUFU.EX2 R92, R38 ;  /* 0x00000026005c7308 */ /* 0x0005f00000000800 */
[----:B------:R-:W-:Y:S08]  /*57e0*/  MUFU.EX2 R81, R81 ;  /* 0x0000005100517308 */ /* 0x000ff00000000800 */
[----:B----4-:R-:W3:Y:S08]  /*57f0*/  MUFU.EX2 R39, R121 ;  /* 0x0000007900277308 */ /* 0x010ef00000000800 */
[----:B------:R-:W4:Y:S01]  /*5800*/  MUFU.EX2 R84, R120 ;  /* 0x0000007800547308 */ /* 0x000f220000000800 */
[----:B------:R-:W-:-:S02]  /*5810*/  FMUL R66, R118, R22 ;  /* 0x0000001676427220 */ /* 0x000fc40000400000 */
[----:B------:R-:W-:Y:S02]  /*5820*/  FMUL R67, R118, R23 ;  /* 0x0000001776437220 */ /* 0x000fe40000400000 */
[----:B--2---:R-:W-:Y:S01]  /*5830*/  FADD R38, R11, -R36 ;  /* 0x800000240b267221 */ /* 0x004fe20000000000 */
[----:B------:R-:W-:Y:S01]  /*5840*/  LDSM.16.M88.4 R20, [R116+0xb000] ;  /* 0x00b000007414783b */ /* 0x000fe20000000200 */
[----:B---3--:R-:W-:Y:S02]  /*5850*/  F2FP.BF16.PACK_AB R73, R39, R81 ;  /* 0x000000512749723e */ /* 0x008fe400000010ff */
[----:B------:R-:W-:Y:S01]  /*5860*/  FMUL R38, R38, 1.4426950216293334961 ;  /* 0x3fb8aa3b26267820 */ /* 0x000fe20000400000 */
[----:B------:R-:W2:Y:S01]  /*5870*/  LDL.LU R11, [R1+0x1c8] ;  /* 0x0001c800010b7983 */ /* 0x000ea20000300800 */
[----:B----4-:R-:W-:Y:S01]  /*5880*/  F2FP.BF16.PACK_AB R75, R84, R92 ;  /* 0x0000005c544b723e */ /* 0x010fe200000010ff */
[C---:B------:R-:W-:Y:S02]  /*5890*/  FMUL R14, R118.reuse, R14 ;  /* 0x0000000e760e7220 */ /* 0x040fe40000400000 */
[----:B------:R-:W-:-:S04]  /*58a0*/  FMUL R15, R118, R15 ;  /* 0x0000000f760f7220 */ /* 0x000fc80000400000 */
[----:B0-----:R-:W-:Y:S01]  /*58b0*/  HMMA.16816.F32.BF16 R64, R72, R32, R64 ;  /* 0x000000204840723c */ /* 0x001fe20000041840 */
[----:B------:R0:W-:Y:S06]  /*58c0*/  MUFU.EX2 R87, R38 ;  /* 0x0000002600577308 */ /* 0x0001ec0000000800 */
[--C-:B------:R-:W-:Y:S02]  /*58d0*/  FADD R33, R4, -R37.reuse ;  /* 0x8000002504217221 */ /* 0x100fe40000000000 */
[----:B------:R-:W3:Y:S01]  /*58e0*/  LDL.LU R4, [R1+0x1c4] ;  /* 0x0001c40001047983 */ /* 0x000ee20000300800 */
[----:B------:R-:W-:-:S03]  /*58f0*/  FADD R32, R5, -R37 ;  /* 0x8000002505207221 */ /* 0x000fc60000000000 */
[----:B------:R-:W4:Y:S01]  /*5900*/  LDL.LU R5, [R1+0x1c0] ;  /* 0x0001c00001057983 */ /* 0x000f220000300800 */
[----:B0-----:R-:W-:-:S03]  /*5910*/  FMUL R38, R125, 1.4426950216293334961 ;  /* 0x3fb8aa3b7d267820 */ /* 0x001fc60000400000 */
[----:B------:R-:W2:Y:S01]  /*5920*/  LDL.LU R95, [R1+0x4c] ;  /* 0x00004c00015f7983 */ /* 0x000ea20000300800 */
[--C-:B------:R-:W-:Y:S01]  /*5930*/  FADD R125, R6, -R37.reuse ;  /* 0x80000025067d7221 */ /* 0x100fe20000000000 */
[----:B-1----:R-:W-:Y:S02]  /*5940*/  HMMA.16816.F32.BF16 R12, R72, R24, R12 ;  /* 0x00000018480c723c */ /* 0x002fe4000004180c */
[----:B------:R-:W2:Y:S04]  /*5950*/  LDL.LU R97, [R1+0x38] ;  /* 0x0000380001617983 */ /* 0x000ea80000300800 */
[----:B------:R-:W2:Y:S01]  /*5960*/  LDL.LU R122, [R1+0x28] ;  /* 0x00002800017a7983 */ /* 0x000ea20000300800 */
[----:B------:R-:W-:-:S03]  /*5970*/  FADD R24, R7, -R37 ;  /* 0x8000002507187221 */ /* 0x000fc60000000000 */
[----:B------:R-:W2:Y:S04]  /*5980*/  LDL.LU R6, [R1+0x1bc] ;  /* 0x0001bc0001067983 */ /* 0x000ea80000300800 */
[----:B------:R-:W2:Y:S04]  /*5990*/  LDL.LU R104, [R1+0x18] ;  /* 0x0000180001687983 */ /* 0x000ea80000300800 */
[----:B------:R-:W2:Y:S01]  /*59a0*/  LDL.LU R7, [R1+0x1b8] ;  /* 0x0001b80001077983 */ /* 0x000ea20000300800 */
[----:B------:R-:W-:Y:S02]  /*59b0*/  FMUL R69, R3, R17 ;  /* 0x0000001103457220 */ /* 0x000fe40000400000 */
[----:B------:R-:W-:-:S02]  /*59c0*/  FMUL R70, R118, R18 ;  /* 0x0000001276467220 */ /* 0x000fc40000400000 */
[C---:B------:R-:W-:Y:S02]  /*59d0*/  FMUL R71, R118.reuse, R19 ;  /* 0x0000001376477220 */ /* 0x040fe40000400000 */
[----:B------:R-:W-:Y:S01]  /*59e0*/  LDSM.16.M88.4 R16, [R116+0xb800] ;  /* 0x00b800007410783b */ /* 0x000fe20000000200 */
[C---:B------:R-:W-:Y:S02]  /*59f0*/  FMUL R56, R3.reuse, R28 ;  /* 0x0000001c03387220 */ /* 0x040fe40000400000 */
[----:B------:R-:W-:Y:S02]  /*5a00*/  FMUL R57, R3, R29 ;  /* 0x0000001d03397220 */ /* 0x000fe40000400000 */
[C---:B------:R-:W-:Y:S02]  /*5a10*/  FMUL R58, R118.reuse, R30 ;  /* 0x0000001e763a7220 */ /* 0x040fe40000400000 */
[----:B------:R-:W-:Y:S02]  /*5a20*/  FMUL R59, R118, R31 ;  /* 0x0000001f763b7220 */ /* 0x000fe40000400000 */
[----:B------:R-:W0:Y:S01]  /*5a30*/  LDSM.16.M88.4 R28, [R116+0xa000] ;  /* 0x00a00000741c783b */ /* 0x000e220000000200 */
[----:B------:R-:W-:-:S02]  /*5a40*/  FADD R124, R124, -R36 ;  /* 0x800000247c7c7221 */ /* 0x000fc40000000000 */
[----:B------:R-:W-:Y:S02]  /*5a50*/  FADD R106, R106, -R36 ;  /* 0x800000246a6a7221 */ /* 0x000fe40000000000 */
[----:B------:R-:W-:Y:S02]  /*5a60*/  FMUL R124, R124, 1.4426950216293334961 ;  /* 0x3fb8aa3b7c7c7820 */ /* 0x000fe40000400000 */
[----:B------:R-:W-:Y:S02]  /*5a70*/  FMUL R125, R125, 1.4426950216293334961 ;  /* 0x3fb8aa3b7d7d7820 */ /* 0x000fe40000400000 */
[----:B------:R-:W-:Y:S02]  /*5a80*/  FMUL R106, R106, 1.4426950216293334961 ;  /* 0x3fb8aa3b6a6a7820 */ /* 0x000fe40000400000 */
[----:B------:R-:W-:Y:S02]  /*5a90*/  FMUL R33, R33, 1.4426950216293334961 ;  /* 0x3fb8aa3b21217820 */ /* 0x000fe40000400000 */
[----:B------:R-:W-:-:S02]  /*5aa0*/  FMUL R32, R32, 1.4426950216293334961 ;  /* 0x3fb8aa3b20207820 */ /* 0x000fc40000400000 */
[----:B------:R-:W-:Y:S01]  /*5ab0*/  FMUL R24, R24, 1.4426950216293334961 ;  /* 0x3fb8aa3b18187820 */ /* 0x000fe20000400000 */
[----:B------:R-:W-:Y:S01]  /*5ac0*/  MUFU.EX2 R88, R124 ;  /* 0x0000007c00587308 */ /* 0x000fe20000000800 */
[----:B------:R-:W-:-:S07]  /*5ad0*/  MOV R98, R85 ;  /* 0x0000005500627202 */ /* 0x000fce0000000f00 */
[----:B------:R-:W1:Y:S08]  /*5ae0*/  MUFU.EX2 R91, R38 ;  /* 0x00000026005b7308 */ /* 0x000e700000000800 */
[----:B------:R-:W-:Y:S08]  /*5af0*/  MUFU.EX2 R99, R106 ;  /* 0x0000006a00637308 */ /* 0x000ff00000000800 */
[----:B------:R-:W-:Y:S08]  /*5b00*/  MUFU.EX2 R85, R33 ;  /* 0x0000002100557308 */ /* 0x000ff00000000800 */
[----:B------:R-:W0:Y:S08]  /*5b10*/  MUFU.EX2 R100, R32 ;  /* 0x0000002000647308 */ /* 0x000e300000000800 */
[----:B------:R-:W-:Y:S08]  /*5b20*/  MUFU.EX2 R125, R125 ;  /* 0x0000007d007d7308 */ /* 0x000ff00000000800 */
[----:B------:R-:W0:Y:S01]  /*5b30*/  MUFU.EX2 R124, R24 ;  /* 0x00000018007c7308 */ /* 0x000e220000000800 */
[----:B------:R-:W-:-:S02]  /*5b40*/  FMUL R8, R3, R8 ;  /* 0x0000000803087220 */ /* 0x000fc40000400000 */
[----:B------:R-:W-:Y:S02]  /*5b50*/  FMUL R9, R3, R9 ;  /* 0x0000000903097220 */ /* 0x000fe40000400000 */
[----:B------:R-:W-:Y:S01]  /*5b60*/  FMUL R10, R118, R10 ;  /* 0x0000000a760a7220 */ /* 0x000fe20000400000 */
[C---:B------:R-:W-:Y:S08]  /*5b70*/  HMMA.16816.F32.BF16 R52, R72.reuse, R48, R52 ;  /* 0x000000304834723c */ /* 0x040ff00000041834 */
[----:B------:R-:W-:Y:S01]  /*5b80*/  HMMA.16816.F32.BF16 R56, R72, R44, R56 ;  /* 0x0000002c4838723c */ /* 0x000fe20000041838 */
[----:B------:R-:W-:-:S07]  /*5b90*/  LOP3.LUT R49, R116, 0x40, RZ, 0x3c, !PT ;  /* 0x0000004074317812 */ /* 0x000fce00078e3cff */
[C---:B------:R-:W-:Y:S08]  /*5ba0*/  HMMA.16816.F32.BF16 R60, R72.reuse, R40, R60 ;  /* 0x00000028483c723c */ /* 0x040ff0000004183c */
[----:B0-----:R-:W-:Y:S01]  /*5bb0*/  HMMA.16816.F32.BF16 R68, R72, R28, R68 ;  /* 0x0000001c4844723c */ /* 0x001fe20000041844 */
[----:B------:R-:W-:-:S04]  /*5bc0*/  FADD R113, R113, -R37 ;  /* 0x8000002571717221 */ /* 0x000fc80000000000 */
[----:B------:R-:W-:-:S06]  /*5bd0*/  FMUL R113, R113, 1.4426950216293334961 ;  /* 0x3fb8aa3b71717820 */ /* 0x000fcc0000400000 */
[----:B------:R-:W-:Y:S01]  /*5be0*/  MUFU.EX2 R113, R113 ;  /* 0x0000007100717308 */ /* 0x000fe20000000800 */
[C---:B---3--:R-:W-:Y:S02]  /*5bf0*/  FMUL R4, R3.reuse, R4 ;  /* 0x0000000403047220 */ /* 0x048fe40000400000 */
[----:B----4-:R-:W-:Y:S02]  /*5c00*/  FMUL R5, R3, R5 ;  /* 0x0000000503057220 */ /* 0x010fe40000400000 */
[C---:B--2---:R-:W-:Y:S02]  /*5c10*/  FMUL R6, R118.reuse, R6 ;  /* 0x0000000676067220 */ /* 0x044fe40000400000 */
[----:B------:R-:W-:-:S07]  /*5c20*/  FMUL R7, R118, R7 ;  /* 0x0000000776077220 */ /* 0x000fce0000400000 */
[----:B------:R-:W-:Y:S07]  /*5c30*/  HMMA.16816.F32.BF16 R4, R72, R16, R4 ;  /* 0x000000104804723c */ /* 0x000fee0000041804 */
[----:B------:R-:W-:-:S04]  /*5c40*/  FADD R16, R97, -R36 ;  /* 0x8000002461107221 */ /* 0x000fc80000000000 */
[----:B------:R-:W-:Y:S02]  /*5c50*/  FMUL R123, R16, 1.4426950216293334961 ;  /* 0x3fb8aa3b107b7820 */ /* 0x000fe40000400000 */
[----:B------:R-:W-:-:S04]  /*5c60*/  FADD R16, R122, -R36 ;  /* 0x800000247a107221 */ /* 0x000fc80000000000 */
[----:B------:R-:W-:Y:S02]  /*5c70*/  FMUL R122, R16, 1.4426950216293334961 ;  /* 0x3fb8aa3b107a7820 */ /* 0x000fe40000400000 */
[----:B------:R-:W-:-:S04]  /*5c80*/  FADD R16, R104, -R36 ;  /* 0x8000002468107221 */ /* 0x000fc80000000000 */
[----:B------:R-:W-:Y:S02]  /*5c90*/  FMUL R121, R16, 1.4426950216293334961 ;  /* 0x3fb8aa3b10797820 */ /* 0x000fe40000400000 */
[--C-:B------:R-:W-:Y:S02]  /*5ca0*/  FADD R16, R112, -R37.reuse ;  /* 0x8000002570107221 */ /* 0x100fe40000000000 */
[----:B------:R-:W2:Y:S02]  /*5cb0*/  LDL.LU R112, [R1+0x1b4] ;  /* 0x0001b40001707983 */ /* 0x000ea40000300800 */
[----:B------:R-:W-:Y:S02]  /*5cc0*/  FMUL R120, R16, 1.4426950216293334961 ;  /* 0x3fb8aa3b10787820 */ /* 0x000fe40000400000 */
[----:B------:R-:W-:-:S04]  /*5cd0*/  FADD R16, R115, -R37 ;  /* 0x8000002573107221 */ /* 0x000fc80000000000 */
[----:B------:R-:W-:Y:S02]  /*5ce0*/  FMUL R115, R16, 1.4426950216293334961 ;  /* 0x3fb8aa3b10737820 */ /* 0x000fe40000400000 */
[----:B------:R-:W-:Y:S02]  /*5cf0*/  FADD R16, R111, -R37 ;  /* 0x800000256f107221 */ /* 0x000fe40000000000 */
[----:B------:R-:W3:Y:S01]  /*5d00*/  LDL.LU R111, [R1+0x1b0] ;  /* 0x0001b000016f7983 */ /* 0x000ee20000300800 */
[----:B------:R-:W-:-:S07]  /*5d10*/  FMUL R11, R118, R11 ;  /* 0x0000000b760b7220 */ /* 0x000fce0000400000 */
[----:B------:R-:W-:Y:S07]  /*5d20*/  HMMA.16816.F32.BF16 R8, R72, R20, R8 ;  /* 0x000000144808723c */ /* 0x000fee0000041808 */
[----:B-1----:R-:W-:Y:S02]  /*5d30*/  F2FP.BF16.PACK_AB R72, R91, R87 ;  /* 0x000000575b48723e */ /* 0x002fe400000010ff */
[----:B------:R-:W-:Y:S02]  /*5d40*/  F2FP.BF16.PACK_AB R73, R100, R85 ;  /* 0x000000556449723e */ /* 0x000fe400000010ff */
[----:B------:R-:W-:-:S02]  /*5d50*/  F2FP.BF16.PACK_AB R74, R99, R88 ;  /* 0x00000058634a723e */ /* 0x000fc400000010ff */
[----:B------:R-:W-:-:S07]  /*5d60*/  F2FP.BF16.PACK_AB R75, R124, R125 ;  /* 0x0000007d7c4b723e */ /* 0x000fce00000010ff */
[C---:B------:R-:W-:Y:S08]  /*5d70*/  HMMA.16816.F32.BF16 R64, R72.reuse, R34, R64 ;  /* 0x000000224840723c */ /* 0x040ff00000041840 */
[----:B------:R-:W-:Y:S01]  /*5d80*/  HMMA.16816.F32.BF16 R32, R72, R26, R12 ;  /* 0x0000001a4820723c */ /* 0x000fe2000004180c */
[----:B------:R-:W0:Y:S01]  /*5d90*/  LDSM.16.M88.4 R12, [R49+0x8800] ;  /* 0x00880000310c783b */ /* 0x000e220000000200 */
[----:B------:R-:W-:-:S02]  /*5da0*/  FADD R38, R95, -R36 ;  /* 0x800000245f267221 */ /* 0x000fc40000000000 */
[----:B------:R-:W-:Y:S02]  /*5db0*/  FMUL R16, R16, 1.4426950216293334961 ;  /* 0x3fb8aa3b10107820 */ /* 0x000fe40000400000 */
[----:B------:R-:W-:Y:S01]  /*5dc0*/  IMAD.MOV.U32 R104, RZ, RZ, R98 ;  /* 0x000000ffff687224 */ /* 0x000fe200078e0062 */
[----:B------:R-:W-:Y:S01]  /*5dd0*/  MUFU.EX2 R123, R123 ;  /* 0x0000007b007b7308 */ /* 0x000fe20000000800 */
[----:B------:R-:W-:Y:S01]  /*5de0*/  FMUL R38, R38, 1.4426950216293334961 ;  /* 0x3fb8aa3b26267820 */ /* 0x000fe20000400000 */
[----:B------:R-:W-:Y:S01]  /*5df0*/  HMMA.16816.F32.BF16 R56, R72, R46, R56 ;  /* 0x0000002e4838723c */ /* 0x000fe20000041838 */
[----:B------:R-:W-:Y:S01]  /*5e00*/  IMAD.MOV.U32 R98, RZ, RZ, R114 ;  /* 0x000000ffff627224 */ /* 0x000fe200078e0072 */
[----:B------:R-:W1:Y:S04]  /*5e10*/  LDSM.16.M88.4 R24, [R49+0x9000] ;  /* 0x009000003118783b */ /* 0x000e680000000200 */
[----:B------:R-:W4:Y:S01]  /*5e20*/  MUFU.EX2 R38, R38 ;  /* 0x0000002600267308 */ /* 0x000f220000000800 */
[----:B------:R-:W-:-:S07]  /*5e30*/  FADD R48, R108, -R36 ;  /* 0x800000246c307221 */ /* 0x000fce0000000000 */
[----:B------:R-:W-:Y:S08]  /*5e40*/  MUFU.EX2 R122, R122 ;  /* 0x0000007a007a7308 */ /* 0x000ff00000000800 */
[----:B------:R-:W0:Y:S08]  /*5e50*/  MUFU.EX2 R121, R121 ;  /* 0x0000007900797308 */ /* 0x000e300000000800 */
[----:B------:R-:W-:Y:S08]  /*5e60*/  MUFU.EX2 R120, R120 ;  /* 0x0000007800787308 */ /* 0x000ff00000000800 */
[----:B------:R-:W1:Y:S01]  /*5e70*/  MUFU.EX2 R115, R115 ;  /* 0x0000007300737308 */ /* 0x000e620000000800 */
[----:B------:R-:W-:Y:S01]  /*5e80*/  HMMA.16816.F32.BF16 R60, R72, R42, R60 ;  /* 0x0000002a483c723c */ /* 0x000fe2000004183c */
[----:B------:R-:W-:Y:S01]  /*5e90*/  IMAD.MOV.U32 R97, RZ, RZ, R110 ;  /* 0x000000ffff617224 */ /* 0x000fe200078e006e */
[----:B------:R-:W-:Y:S05]  /*5ea0*/  LDSM.16.M88.4 R44, [R49+0xb000] ;  /* 0x00b00000312c783b */ /* 0x000fea0000000200 */
[----:B------:R-:W1:Y:S01]  /*5eb0*/  MUFU.EX2 R114, R16 ;  /* 0x0000001000727308 */ /* 0x000e620000000800 */
[----:B----4-:R-:W-:-:S02]  /*5ec0*/  F2FP.BF16.PACK_AB R40, R123, R38 ;  /* 0x000000267b28723e */ /* 0x010fc400000010ff */
[----:B0-----:R-:W-:Y:S02]  /*5ed0*/  F2FP.BF16.PACK_AB R42, R121, R122 ;  /* 0x0000007a792a723e */ /* 0x001fe400000010ff */
[----:B-1----:R-:W-:Y:S02]  /*5ee0*/  F2FP.BF16.PACK_AB R41, R115, R120 ;  /* 0x000000787329723e */ /* 0x002fe400000010ff */
[----:B------:R-:W-:-:S07]  /*5ef0*/  F2FP.BF16.PACK_AB R43, R113, R114 ;  /* 0x00000072712b723e */ /* 0x000fce00000010ff */
[----:B------:R-:W-:Y:S07]  /*5f00*/  HMMA.16816.F32.BF16 R56, R40, R12, R56 ;  /* 0x0000000c2838723c */ /* 0x000fee0000041838 */
[----:B------:R-:W-:-:S04]  /*5f10*/  FADD R12, R109, -R37 ;  /* 0x800000256d0c7221 */ /* 0x000fc80000000000 */
[----:B------:R-:W-:Y:S02]  /*5f20*/  FMUL R108, R12, 1.4426950216293334961 ;  /* 0x3fb8aa3b0c6c7820 */ /* 0x000fe40000400000 */
[----:B------:R-:W-:Y:S02]  /*5f30*/  FADD R12, R76, -R37 ;  /* 0x800000254c0c7221 */ /* 0x000fe40000000000 */
[----:B------:R-:W4:Y:S04]  /*5f40*/  LDL.LU R76, [R1+0x1ac] ;  /* 0x0001ac00014c7983 */ /* 0x000f280000300800 */
[----:B------:R-:W4:Y:S04]  /*5f50*/  LDL.LU R96, [R1] ;  /* 0x0000000001607983 */ /* 0x000f280000300800 */
[----:B------:R-:W4:Y:S01]  /*5f60*/  LDL.LU R13, [R1+0xc] ;  /* 0x00000c00010d7983 */ /* 0x000f220000300800 */
[----:B------:R-:W-:Y:S03]  /*5f70*/  HMMA.16816.F32.BF16 R68, R72, R30, R68 ;  /* 0x0000001e4844723c */ /* 0x000fe60000041844 */
[----:B------:R-:W0:Y:S01]  /*5f80*/  LDSM.16.M88.4 R28, [R49+0x8000] ;  /* 0x00800000311c783b */ /* 0x000e220000000200 */
[----:B------:R-:W-:-:S04]  /*5f90*/  FMUL R48, R48, 1.4426950216293334961 ;  /* 0x3fb8aa3b30307820 */ /* 0x000fc80000400000 */
[C---:B------:R-:W-:Y:S01]  /*5fa0*/  HMMA.16816.F32.BF16 R52, R72.reuse, R50, R52 ;  /* 0x000000324834723c */ /* 0x040fe20000041834 */
[----:B------:R-:W-:Y:S07]  /*5fb0*/  MUFU.EX2 R110, R48 ;  /* 0x00000030006e7308 */ /* 0x000fee0000000800 */
[C---:B------:R-:W-:Y:S01]  /*5fc0*/  HMMA.16816.F32.BF16 R20, R72.reuse, R22, R8 ;  /* 0x000000164814723c */ /* 0x040fe20000041808 */
[----:B------:R-:W-:Y:S07]  /*5fd0*/  LDSM.16.M88.4 R8, [R49+0x9800] ;  /* 0x009800003108783b */ /* 0x000fee0000000200 */
[----:B------:R-:W-:Y:S01]  /*5fe0*/  HMMA.16816.F32.BF16 R72, R72, R18, R4 ;  /* 0x000000124848723c */ /* 0x000fe20000041804 */
[----:B------:R-:W-:Y:S07]  /*5ff0*/  LDSM.16.M88.4 R4, [R49+0xa800] ;  /* 0x00a800003104783b */ /* 0x000fee0000000200 */
[C---:B------:R-:W-:Y:S08]  /*6000*/  HMMA.16816.F32.BF16 R60, R40.reuse, R24, R60 ;  /* 0x00000018283c723c */ /* 0x040ff0000004183c */
[----:B0-----:R-:W-:Y:S07]  /*6010*/  HMMA.16816.F32.BF16 R52, R40, R28, R52 ;  /* 0x0000001c2834723c */ /* 0x001fee0000041834 */
[----:B------:R-:W-:-:S04]  /*6020*/  FADD R28, R102, -R36 ;  /* 0x80000024661c7221 */ /* 0x000fc80000000000 */
[----:B------:R-:W-:Y:S02]  /*6030*/  FMUL R28, R28, 1.4426950216293334961 ;  /* 0x3fb8aa3b1c1c7820 */ /* 0x000fe40000400000 */
[----:B------:R-:W-:Y:S02]  /*6040*/  IMAD.MOV.U32 R25, RZ, RZ, R92 ;  /* 0x000000ffff197224 */ /* 0x000fe400078e005c */
[----:B------:R0:W-:Y:S01]  /*6050*/  MUFU.EX2 R109, R28 ;  /* 0x0000001c006d7308 */ /* 0x0001e20000000800 */
[----:B------:R-:W4:Y:S01]  /*6060*/  LDL.LU R92, [R1+0x64] ;  /* 0x00006400015c7983 */ /* 0x000f220000300800 */
[----:B------:R-:W-:-:S03]  /*6070*/  IMAD.MOV.U32 R29, RZ, RZ, R105 ;  /* 0x000000ffff1d7224 */ /* 0x000fc600078e0069 */
[----:B0-----:R-:W4:Y:S01]  /*6080*/  LDL.LU R28, [R1+0x6c] ;  /* 0x00006c00011c7983 */ /* 0x001f220000300800 */
[----:B---3--:R-:W-:-:S04]  /*6090*/  FADD R16, R111, -R36 ;  /* 0x800000246f107221 */ /* 0x008fc80000000000 */
[----:B------:R-:W-:Y:S02]  /*60a0*/  FMUL R111, R16, 1.4426950216293334961 ;  /* 0x3fb8aa3b106f7820 */ /* 0x000fe40000400000 */
[----:B------:R-:W-:Y:S04]  /*60b0*/  LDSM.16.M88.4 R16, [R49+0xa000] ;  /* 0x00a000003110783b */ /* 0x000fe80000000200 */
[----:B------:R-:W0:Y:S02]  /*60c0*/  LDSM.16.M88.4 R48, [R49+0xb800] ;  /* 0x00b800003130783b */ /* 0x000e240000000200 */
[----:B0-----:R-:W-:Y:S07]  /*60d0*/  HMMA.16816.F32.BF16 R72, R40, R48, R72 ;  /* 0x000000302848723c */ /* 0x001fee0000041848 */
[----:B------:R-:W-:-:S02]  /*60e0*/  IMAD.MOV.U32 R49, RZ, RZ, R29 ;  /* 0x000000ffff317224 */ /* 0x000fc400078e001d */
[----:B------:R-:W3:Y:S01]  /*60f0*/  LDL.LU R29, [R1+0x7c] ;  /* 0x00007c00011d7983 */ /* 0x000ee20000300800 */
[----:B------:R-:W-:Y:S01]  /*6100*/  HMMA.16816.F32.BF16 R64, R40, R8, R64 ;  /* 0x000000082840723c */ /* 0x000fe20000041840 */
[----:B--2---:R-:W-:-:S06]  /*6110*/  FADD R112, R112, -R36 ;  /* 0x8000002470707221 */ /* 0x004fcc0000000000 */
[----:B------:R-:W-:-:S04]  /*6120*/  FADD R8, R107, -R37 ;  /* 0x800000256b087221 */ /* 0x000fc80000000000 */
[----:B------:R-:W-:Y:S02]  /*6130*/  FMUL R106, R8, 1.4426950216293334961 ;  /* 0x3fb8aa3b086a7820 */ /* 0x000fe40000400000 */
[----:B------:R-:W-:Y:S02]  /*6140*/  FADD R8, R103, -R37 ;  /* 0x8000002567087221 */ /* 0x000fe40000000000 */
[----:B------:R-:W-:Y:S02]  /*6150*/  FMUL R112, R112, 1.4426950216293334961 ;  /* 0x3fb8aa3b70707820 */ /* 0x000fe40000400000 */
[----:B------:R-:W-:Y:S02]  /*6160*/  FMUL R12, R12, 1.4426950216293334961 ;  /* 0x3fb8aa3b0c0c7820 */ /* 0x000fe40000400000 */
[----:B------:R-:W-:Y:S01]  /*6170*/  FMUL R8, R8, 1.4426950216293334961 ;  /* 0x3fb8aa3b08087820 */ /* 0x000fe20000400000 */
[----:B------:R-:W-:Y:S01]  /*6180*/  MUFU.EX2 R111, R111 ;  /* 0x0000006f006f7308 */ /* 0x000fe20000000800 */
[C---:B------:R-:W-:Y:S07]  /*6190*/  HMMA.16816.F32.BF16 R68, R40.reuse, R16, R68 ;  /* 0x000000102844723c */ /* 0x040fee0000041844 */
[----:B------:R-:W0:Y:S01]  /*61a0*/  MUFU.EX2 R112, R112 ;  /* 0x0000007000707308 */ /* 0x000e220000000800 */
[C---:B------:R-:W-:Y:S07]  /*61b0*/  HMMA.16816.F32.BF16 R20, R40.reuse, R44, R20 ;  /* 0x0000002c2814723c */ /* 0x040fee0000041814 */
[----:B------:R-:W-:Y:S08]  /*61c0*/  MUFU.EX2 R108, R108 ;  /* 0x0000006c006c7308 */ /* 0x000ff00000000800 */
[----:B------:R-:W1:Y:S08]  /*61d0*/  MUFU.EX2 R107, R12 ;  /* 0x0000000c006b7308 */ /* 0x000e700000000800 */
[----:B------:R-:W-:Y:S08]  /*61e0*/  MUFU.EX2 R106, R106 ;  /* 0x0000006a006a7308 */ /* 0x000ff00000000800 */
[----:B------:R-:W2:Y:S01]  /*61f0*/  MUFU.EX2 R105, R8 ;  /* 0x0000000800697308 */ /* 0x000ea20000000800 */
[----:B------:R-:W-:Y:S07]  /*6200*/  HMMA.16816.F32.BF16 R32, R40, R4, R32 ;  /* 0x000000042820723c */ /* 0x000fee0000041820 */
[----:B0-----:R-:W-:-:S02]  /*6210*/  F2FP.BF16.PACK_AB R40, R112, R111 ;  /* 0x0000006f7028723e */ /* 0x001fc400000010ff */
[----:B-1----:R-:W-:Y:S02]  /*6220*/  F2FP.BF16.PACK_AB R41, R107, R108 ;  /* 0x0000006c6b29723e */ /* 0x002fe400000010ff */
[----:B------:R-:W-:Y:S02]  /*6230*/  F2FP.BF16.PACK_AB R42, R109, R110 ;  /* 0x0000006e6d2a723e */ /* 0x000fe400000010ff */
[----:B--2---:R-:W-:Y:S01]  /*6240*/  F2FP.BF16.PACK_AB R43, R105, R106 ;  /* 0x0000006a692b723e */ /* 0x004fe200000010ff */
[----:B----4-:R-:W-:Y:S02]  /*6250*/  FADD R24, R13, -R36 ;  /* 0x800000240d187221 */ /* 0x010fe40000000000 */
[----:B------:R-:W-:-:S04]  /*6260*/  IMAD.MOV.U32 R44, RZ, RZ, R87 ;  /* 0x000000ffff2c7224 */ /* 0x000fc800078e0057 */
[C---:B------:R-:W-:Y:S08]  /*6270*/  HMMA.16816.F32.BF16 R56, R40.reuse, R14, R56 ;  /* 0x0000000e2838723c */ /* 0x040ff00000041838 */
[C---:B------:R-:W-:Y:S07]  /*6280*/  HMMA.16816.F32.BF16 R16, R40.reuse, R18, R68 ;  /* 0x000000122810723c */ /* 0x040fee0000041844 */
[----:B------:R-:W-:Y:S01]  /*6290*/  MOV R68, R84 ;  /* 0x0000005400447202 */ /* 0x000fe20000000f00 */
[----:B------:R-:W-:Y:S01]  /*62a0*/  HMMA.16816.F32.BF16 R12, R40, R46, R20 ;  /* 0x0000002e280c723c */ /* 0x000fe20000041814 */
[----:B------:R-:W-:Y:S01]  /*62b0*/  FADD R78, R78, -R36 ;  /* 0x800000244e4e7221 */ /* 0x000fe20000000000 */
[----:B------:R-:W-:Y:S05]  /*62c0*/  LDSM.16.M88.4 R20, [R116+0x9880] ;  /* 0x009880007414783b */ /* 0x000fea0000000200 */
[----:B------:R-:W-:-:S02]  /*62d0*/  IMAD.MOV.U32 R46, RZ, RZ, R86 ;  /* 0x000000ffff2e7224 */ /* 0x000fc400078e0056 */
[----:B------:R-:W-:Y:S02]  /*62e0*/  IMAD.MOV.U32 R47, RZ, RZ, R85 ;  /* 0x000000ffff2f7224 */ /* 0x000fe400078e0055 */
[C---:B------:R-:W-:Y:S01]  /*62f0*/  HMMA.16816.F32.BF16 R84, R40.reuse, R50, R72 ;  /* 0x000000322854723c */ /* 0x040fe20000041848 */
[----:B------:R-:W2:Y:S01]  /*6300*/  LDL.LU R74, [R1+0x4] ;  /* 0x00000400014a7983 */ /* 0x000ea20000300800 */
[--C-:B------:R-:W-:Y:S02]  /*6310*/  FADD R77, R77, -R37.reuse ;  /* 0x800000254d4d7221 */ /* 0x100fe40000000000 */
[--C-:B------:R-:W-:Y:S02]  /*6320*/  FADD R79, R79, -R37.reuse ;  /* 0x800000254f4f7221 */ /* 0x100fe40000000000 */
[----:B------:R-:W-:Y:S02]  /*6330*/  FADD R4, R96, -R37 ;  /* 0x8000002560047221 */ /* 0x000fe40000000000 */
[----:B------:R-:W-:Y:S01]  /*6340*/  HMMA.16816.F32.BF16 R52, R40, R30, R52 ;  /* 0x0000001e2834723c */ /* 0x000fe20000041834 */
[----:B------:R-:W-:-:S02]  /*6350*/  FMUL R78, R78, 1.4426950216293334961 ;  /* 0x3fb8aa3b4e4e7820 */ /* 0x000fc40000400000 */
[----:B------:R-:W-:Y:S02]  /*6360*/  FMUL R77, R77, 1.4426950216293334961 ;  /* 0x3fb8aa3b4d4d7820 */ /* 0x000fe40000400000 */
[----:B------:R-:W-:Y:S02]  /*6370*/  FMUL R79, R79, 1.4426950216293334961 ;  /* 0x3fb8aa3b4f4f7820 */ /* 0x000fe40000400000 */
[----:B------:R-:W-:Y:S01]  /*6380*/  MOV R31, R97 ;  /* 0x00000061001f7202 */ /* 0x000fe20000000f00 */
[C---:B------:R-:W-:Y:S01]  /*6390*/  HMMA.16816.F32.BF16 R64, R40.reuse, R10, R64 ;  /* 0x0000000a2840723c */ /* 0x040fe20000041840 */
[----:B------:R-:W0:Y:S01]  /*63a0*/  LDSM.16.M88.4 R8, [R116+0x8880] ;  /* 0x008880007408783b */ /* 0x000e220000000200 */
[----:B------:R-:W-:Y:S02]  /*63b0*/  IMAD.MOV.U32 R97, RZ, RZ, R104 ;  /* 0x000000ffff617224 */ /* 0x000fe400078e0068 */
[----:B------:R-:W-:Y:S01]  /*63c0*/  FMUL R4, R4, 1.4426950216293334961 ;  /* 0x3fb8aa3b04047820 */ /* 0x000fe20000400000 */
[----:B------:R-:W-:Y:S01]  /*63d0*/  MUFU.EX2 R103, R78 ;  /* 0x0000004e00677308 */ /* 0x000fe20000000800 */
[----:B------:R-:W-:Y:S01]  /*63e0*/  IMAD.MOV.U32 R94, RZ, RZ, R98 ;  /* 0x000000ffff5e7224 */ /* 0x000fe200078e0062 */
[----:B------:R-:W-:Y:S01]  /*63f0*/  MOV R48, R97 ;  /* 0x0000006100307202 */ /* 0x000fe20000000f00 */
[--C-:B------:R-:W-:Y:S01]  /*6400*/  FADD R101, R76, -R36.reuse ;  /* 0x800000244c657221 */ /* 0x100fe20000000000 */
[----:B------:R-:W-:Y:S01]  /*6410*/  HMMA.16816.F32.BF16 R32, R40, R6, R32 ;  /* 0x000000062820723c */ /* 0x000fe20000041820 */
[----:B------:R-:W-:-:S03]  /*6420*/  FADD R80, R80, -R36 ;  /* 0x8000002450507221 */ /* 0x000fc60000000000 */
[----:B------:R-:W-:Y:S01]  /*6430*/  MUFU.EX2 R98, R77 ;  /* 0x0000004d00627308 */ /* 0x000fe20000000800 */
[----:B------:R-:W-:Y:S02]  /*6440*/  FADD R83, R83, -R36 ;  /* 0x8000002453537221 */ /* 0x000fe40000000000 */
[----:B------:R-:W-:-:S05]  /*6450*/  FADD R82, R82, -R37 ;  /* 0x8000002552527221 */ /* 0x000fca0000000000 */
[----:B------:R1:W4:Y:S01]  /*6460*/  MUFU.EX2 R95, R79 ;  /* 0x0000004f005f7308 */ /* 0x0003220000000800 */
[----:B------:R-:W-:-:S07]  /*6470*/  FMUL R101, R101, 1.4426950216293334961 ;  /* 0x3fb8aa3b65657820 */ /* 0x000fce0000400000 */
[----:B------:R4:W-:Y:S01]  /*6480*/  MUFU.EX2 R97, R4 ;  /* 0x0000000400617308 */ /* 0x0009e20000000800 */
[----:B-1----:R-:W-:Y:S01]  /*6490*/  LDSM.16.M88.4 R76, [R116+0x8080] ;  /* 0x00808000744c783b */ /* 0x002fe20000000200 */
[----:B------:R-:W-:Y:S02]  /*64a0*/  FMUL R80, R80, 1.4426950216293334961 ;  /* 0x3fb8aa3b50507820 */ /* 0x000fe40000400000 */
[----:B------:R-:W-:Y:S01]  /*64b0*/  FMUL R83, R83, 1.4426950216293334961 ;  /* 0x3fb8aa3b53537820 */ /* 0x000fe20000400000 */
[----:B----4-:R-:W1:Y:S01]  /*64c0*/  LDSM.16.M88.4 R4, [R116+0x9080] ;  /* 0x009080007404783b */ /* 0x010e620000000200 */
[----:B------:R-:W-:Y:S02]  /*64d0*/  FMUL R82, R82, 1.4426950216293334961 ;  /* 0x3fb8aa3b52527820 */ /* 0x000fe40000400000 */
[----:B------:R-:W4:Y:S01]  /*64e0*/  MUFU.EX2 R101, R101 ;  /* 0x0000006500657308 */ /* 0x000f220000000800 */
[----:B------:R-:W-:Y:S01]  /*64f0*/  HMMA.16816.F32.BF16 R60, R40, R26, R60 ;  /* 0x0000001a283c723c */ /* 0x000fe2000004183c */
[----:B------:R-:W-:Y:S01]  /*6500*/  FMUL R24, R24, 1.4426950216293334961 ;  /* 0x3fb8aa3b18187820 */ /* 0x000fe20000400000 */
[----:B------:R-:W2:Y:S05]  /*6510*/  LDL.LU R41, [R1+0x24] ;  /* 0x0000240001297983 */ /* 0x000eaa0000300800 */
[----:B------:R-:W-:Y:S08]  /*6520*/  MUFU.EX2 R104, R80 ;  /* 0x0000005000687308 */ /* 0x000ff00000000800 */
[----:B------:R0:W4:Y:S08]  /*6530*/  MUFU.EX2 R102, R83 ;  /* 0x0000005300667308 */ /* 0x0001300000000800 */
[----:B------:R4:W1:Y:S01]  /*6540*/  MUFU.EX2 R96, R82 ;  /* 0x0000005200607308 */ /* 0x0008620000000800 */
[----:B------:R-:W-:Y:S01]  /*6550*/  IMAD.MOV.U32 R45, RZ, RZ, R94 ;  /* 0x000000ffff2d7224 */ /* 0x000fe200078e005e */
[----:B0-----:R-:W-:Y:S01]  /*6560*/  MOV R83, R89 ;  /* 0x0000005900537202 */ /* 0x001fe20000000f00 */
[----:B------:R-:W-:Y:S01]  /*6570*/  IMAD.MOV.U32 R75, RZ, RZ, R25 ;  /* 0x000000ffff4b7224 */ /* 0x000fe200078e0019 */
[----:B------:R-:W-:Y:S01]  /*6580*/  F2FP.BF16.PACK_AB R89, R95, R98 ;  /* 0x000000625f59723e */ /* 0x000fe200000010ff */
[----:B------:R-:W-:-:S02]  /*6590*/  IMAD.MOV.U32 R70, RZ, RZ, R91 ;  /* 0x000000ffff467224 */ /* 0x000fc400078e005b */
[----:B------:R-:W-:Y:S01]  /*65a0*/  IMAD.MOV.U32 R71, RZ, RZ, R88 ;  /* 0x000000ffff477224 */ /* 0x000fe200078e0058 */
[----:B------:R0:W-:Y:S01]  /*65b0*/  MUFU.EX2 R94, R24 ;  /* 0x00000018005e7308 */ /* 0x0001e20000000800 */
[----:B----4-:R-:W-:Y:S01]  /*65c0*/  IMAD.MOV.U32 R82, RZ, RZ, R90 ;  /* 0x000000ffff527224 */ /* 0x010fe200078e005a */
[----:B------:R-:W-:Y:S02]  /*65d0*/  F2FP.BF16.PACK_AB R88, R103, R101 ;  /* 0x000000656758723e */ /* 0x000fe400000010ff */
[----:B------:R-:W-:Y:S02]  /*65e0*/  F2FP.BF16.PACK_AB R90, R102, R104 ;  /* 0x00000068665a723e */ /* 0x000fe400000010ff */
[----:B-1----:R-:W-:Y:S01]  /*65f0*/  F2FP.BF16.PACK_AB R91, R97, R96 ;  /* 0x00000060615b723e */ /* 0x002fe200000010ff */
[----:B0-----:R-:W0:Y:S01]  /*6600*/  LDSM.16.M88.4 R24, [R116+0xa080] ;  /* 0x00a080007418783b */ /* 0x001e220000000200 */
[----:B------:R-:W-:Y:S02]  /*6610*/  IMAD.MOV.U32 R69, RZ, RZ, R31 ;  /* 0x000000ffff457224 */ /* 0x000fe400078e001f */
[----:B------:R-:W-:-:S03]  /*6620*/  FADD R28, R28, -R36 ;  /* 0x800000241c1c7221 */ /* 0x000fc60000000000 */
[----:B------:R-:W-:Y:S01]  /*6630*/  HMMA.16816.F32.BF16 R56, R88, R8, R56 ;  /* 0x000000085838723c */ /* 0x000fe20000041838 */
[----:B------:R-:W-:-:S06]  /*6640*/  FMUL R28, R28, 1.4426950216293334961 ;  /* 0x3fb8aa3b1c1c7820 */ /* 0x000fcc0000400000 */
[----:B------:R-:W-:Y:S02]  /*6650*/  FADD R8, R69, -R37 ;  /* 0x8000002545087221 */ /* 0x000fe40000000000 */
[----:B------:R-:W-:Y:S02]  /*6660*/  IMAD.MOV.U32 R80, RZ, RZ, R93 ;  /* 0x000000ffff507224 */ /* 0x000fe400078e005d */
[----:B------:R-:W-:Y:S01]  /*6670*/  FMUL R8, R8, 1.4426950216293334961 ;  /* 0x3fb8aa3b08087820 */ /* 0x000fe20000400000 */
[----:B------:R-:W-:Y:S01]  /*6680*/  MUFU.EX2 R93, R28 ;  /* 0x0000001c005d7308 */ /* 0x000fe20000000800 */
[----:B------:R-:W-:Y:S01]  /*6690*/  HMMA.16816.F32.BF16 R60, R88, R4, R60 ;  /* 0x00000004583c723c */ /* 0x000fe2000004183c */
[----:B------:R-:W-:-:S06]  /*66a0*/  FADD R39, R81, R39 ;  /* 0x0000002751277221 */ /* 0x000fcc0000000000 */
[----:B------:R1:W-:Y:S02]  /*66b0*/  MUFU.EX2 R4, R8 ;  /* 0x0000000800047308 */ /* 0x0003e40000000800 */
[----:B-1----:R-:W-:-:S04]  /*66c0*/  FADD R8, R83, R82 ;  /* 0x0000005253087221 */ /* 0x002fc80000000000 */
[----:B------:R-:W-:Y:S02]  /*66d0*/  FADD R8, R80, R8 ;  /* 0x0000000850087221 */ /* 0x000fe40000000000 */
[----:B------:R-:W-:Y:S01]  /*66e0*/  HMMA.16816.F32.BF16 R80, R88, R20, R64 ;  /* 0x000000145850723c */ /* 0x000fe20000041840 */
[----:B---3--:R-:W-:-:S07]  /*66f0*/  FADD R40, R29, -R36 ;  /* 0x800000241d287221 */ /* 0x008fce0000000000 */
[----:B------:R-:W-:Y:S07]  /*6700*/  HMMA.16816.F32.BF16 R28, R88, R76, R52 ;  /* 0x0000004c581c723c */ /* 0x000fee0000041834 */
[----:B------:R-:W-:-:S04]  /*6710*/  IMAD.MOV.U32 R76, RZ, RZ, R48 ;  /* 0x000000ffff4c7224 */ /* 0x000fc800078e0030 */
[----:B------:R-:W-:Y:S02]  /*6720*/  FADD R5, R76, -R37 ;  /* 0x800000254c057221 */ /* 0x000fe40000000000 */
[----:B------:R-:W3:Y:S04]  /*6730*/  LDL.LU R76, [R1+0x8] ;  /* 0x00000800014c7983 */ /* 0x000ee80000300800 */
[----:B------:R-:W4:Y:S01]  /*6740*/  LDL.LU R65, [R1+0x14] ;  /* 0x0000140001417983 */ /* 0x000f220000300800 */
[----:B------:R-:W-:Y:S01]  /*6750*/  IMAD.MOV.U32 R53, RZ, RZ, R75 ;  /* 0x000000ffff357224 */ /* 0x000fe200078e004b */
[----:B------:R-:W-:Y:S01]  /*6760*/  MOV R77, R99 ;  /* 0x00000063004d7202 */ /* 0x000fe20000000f00 */
[----:B------:R-:W-:Y:S02]  /*6770*/  IMAD.MOV.U32 R52, RZ, RZ, R49 ;  /* 0x000000ffff347224 */ /* 0x000fe400078e0031 */
[----:B------:R-:W-:-:S02]  /*6780*/  IMAD.MOV.U32 R54, RZ, RZ, R46 ;  /* 0x000000ffff367224 */ /* 0x000fc400078e002e */
[----:B------:R-:W-:Y:S02]  /*6790*/  IMAD.MOV.U32 R55, RZ, RZ, R68 ;  /* 0x000000ffff377224 */ /* 0x000fe400078e0044 */
[----:B------:R-:W-:Y:S01]  /*67a0*/  FADD R20, R53, R39 ;  /* 0x0000002735147221 */ /* 0x000fe20000000000 */
[----:B------:R-:W-:Y:S01]  /*67b0*/  MOV R66, R77 ;  /* 0x0000004d00427202 */ /* 0x000fe20000000f00 */
[----:B------:R-:W-:Y:S01]  /*67c0*/  FADD R9, R52, -R37 ;  /* 0x8000002534097221 */ /* 0x000fe20000000000 */
[----:B------:R-:W4:Y:S01]  /*67d0*/  LDL.LU R77, [R1+0x10] ;  /* 0x00001000014d7983 */ /* 0x000f220000300800 */
[----:B------:R-:W-:Y:S02]  /*67e0*/  FADD R8, R54, R8 ;  /* 0x0000000836087221 */ /* 0x000fe40000000000 */
[----:B------:R-:W-:Y:S01]  /*67f0*/  FADD R20, R55, R20 ;  /* 0x0000001437147221 */ /* 0x000fe20000000000 */
[----:B------:R-:W4:Y:S01]  /*6800*/  LDL.LU R67, [R1+0x20] ;  /* 0x0000200001437983 */ /* 0x000f220000300800 */
[----:B0-----:R-:W-:Y:S03]  /*6810*/  HMMA.16816.F32.BF16 R52, R88, R24, R16 ;  /* 0x000000185834723c */ /* 0x001fe60000041810 */
[----:B------:R-:W4:Y:S04]  /*6820*/  LDL.LU R25, [R1+0x40] ;  /* 0x0000400001197983 */ /* 0x000f280000300800 */
[----:B------:R-:W0:Y:S01]  /*6830*/  LDSM.16.M88.4 R48, [R116+0xa880] ;  /* 0x00a880007430783b */ /* 0x000e220000000200 */
[----:B------:R-:W-:Y:S01]  /*6840*/  MOV R73, R44 ;  /* 0x0000002c00497202 */ /* 0x000fe20000000f00 */
[----:B------:R-:W-:-:S02]  /*6850*/  FMUL R9, R9, 1.4426950216293334961 ;  /* 0x3fb8aa3b09097820 */ /* 0x000fc40000400000 */
[----:B------:R-:W-:Y:S02]  /*6860*/  FMUL R99, R40, 1.4426950216293334961 ;  /* 0x3fb8aa3b28637820 */ /* 0x000fe40000400000 */
[----:B------:R1:W-:Y:S01]  /*6870*/  MUFU.EX2 R39, R9 ;  /* 0x0000000900277308 */ /* 0x0003e20000000800 */
[----:B------:R-:W-:Y:S02]  /*6880*/  IMAD.MOV.U32 R72, RZ, RZ, R45 ;  /* 0x000000ffff487224 */ /* 0x000fe400078e002d */
[----:B------:R-:W-:Y:S02]  /*6890*/  IMAD.MOV.U32 R75, RZ, RZ, R70 ;  /* 0x000000ffff4b7224 */ /* 0x000fe400078e0046 */
[----:B------:R-:W-:Y:S02]  /*68a0*/  FADD R16, R72, -R37 ;  /* 0x8000002548107221 */ /* 0x000fe40000000000 */
[----:B-1----:R-:W-:-:S04]  /*68b0*/  FADD R9, R73, R8 ;  /* 0x0000000849097221 */ /* 0x002fc80000000000 */
[----:B------:R-:W-:Y:S02]  /*68c0*/  FADD R9, R75, R9 ;  /* 0x000000094b097221 */ /* 0x000fe40000000000 */
[----:B--2---:R-:W-:Y:S02]  /*68d0*/  FADD R40, R74, -R36 ;  /* 0x800000244a287221 */ /* 0x004fe40000000000 */
[----:B------:R-:W-:Y:S02]  /*68e0*/  IMAD.MOV.U32 R74, RZ, RZ, R47 ;  /* 0x000000ffff4a7224 */ /* 0x000fe400078e002f */
[----:B------:R-:W1:Y:S02]  /*68f0*/  LDSM.16.M88.4 R44, [R116+0xb080] ;  /* 0x00b08000742c783b */ /* 0x000e640000000200 */
[----:B------:R-:W-:Y:S02]  /*6900*/  FADD R20, R74, R20 ;  /* 0x000000144a147221 */ /* 0x000fe40000000000 */
[----:B0-----:R-:W-:Y:S01]  /*6910*/  HMMA.16816.F32.BF16 R72, R88, R48, R32 ;  /* 0x000000305848723c */ /* 0x001fe20000041820 */
[----:B------:R-:W2:Y:S04]  /*6920*/  LDL.LU R34, [R1+0x2c] ;  /* 0x00002c0001227983 */ /* 0x000ea80000300800 */
[----:B------:R-:W2:Y:S04]  /*6930*/  LDL.LU R35, [R1+0x34] ;  /* 0x0000340001237983 */ /* 0x000ea80000300800 */
[----:B------:R-:W2:Y:S01]  /*6940*/  LDL.LU R24, [R1+0x3c] ;  /* 0x00003c0001187983 */ /* 0x000ea20000300800 */
[----:B------:R-:W-:-:S03]  /*6950*/  IMAD.MOV.U32 R43, RZ, RZ, R71 ;  /* 0x000000ffff2b7224 */ /* 0x000fc600078e0047 */
[----:B------:R-:W0:Y:S01]  /*6960*/  LDSM.16.M88.4 R68, [R116+0xb880] ;  /* 0x00b880007444783b */ /* 0x000e220000000200 */
[----:B------:R-:W-:Y:S02]  /*6970*/  FADD R92, R92, -R36 ;  /* 0x800000245c5c7221 */ /* 0x000fe40000000000 */
[----:B------:R-:W-:Y:S02]  /*6980*/  FMUL R5, R5, 1.4426950216293334961 ;  /* 0x3fb8aa3b05057820 */ /* 0x000fe40000400000 */
[----:B------:R-:W-:Y:S02]  /*6990*/  FMUL R92, R92, 1.4426950216293334961 ;  /* 0x3fb8aa3b5c5c7820 */ /* 0x000fe40000400000 */
[----:B------:R-:W-:Y:S01]  /*69a0*/  FMUL R8, R16, 1.4426950216293334961 ;  /* 0x3fb8aa3b10087820 */ /* 0x000fe20000400000 */
[----:B------:R-:W0:Y:S01]  /*69b0*/  MUFU.EX2 R99, R99 ;  /* 0x0000006300637308 */ /* 0x000e220000000800 */
[----:B------:R-:W-:Y:S02]  /*69c0*/  FMUL R40, R40, 1.4426950216293334961 ;  /* 0x3fb8aa3b28287820 */ /* 0x000fe40000400000 */
[----:B------:R-:W-:-:S05]  /*69d0*/  IMAD.MOV.U32 R42, RZ, RZ, R100 ;  /* 0x000000ffff2a7224 */ /* 0x000fca00078e0064 */
[----:B------:R-:W-:Y:S01]  /*69e0*/  MUFU.EX2 R92, R92 ;  /* 0x0000005c005c7308 */ /* 0x000fe20000000800 */
[----:B------:R-:W-:Y:S02]  /*69f0*/  FADD R20, R42, R20 ;  /* 0x000000142a147221 */ /* 0x000fe40000000000 */
[----:B------:R-:W-:-:S05]  /*6a00*/  FADD R16, R43, R9 ;  /* 0x000000092b107221 */ /* 0x000fca0000000000 */
[----:B------:R-:W-:Y:S08]  /*6a10*/  MUFU.EX2 R5, R5 ;  /* 0x0000000500057308 */ /* 0x000ff00000000800 */
[----:B------:R-:W0:Y:S01]  /*6a20*/  MUFU.EX2 R8, R8 ;  /* 0x0000000800087308 */ /* 0x000e220000000800 */
[----:B------:R-:W-:Y:S02]  /*6a30*/  FADD R125, R125, R20 ;  /* 0x000000147d7d7221 */ /* 0x000fe40000000000 */
[----:B------:R-:W-:-:S05]  /*6a40*/  FADD R17, R41, -R36 ;  /* 0x8000002429117221 */ /* 0x000fca0000000000 */
[----:B------:R1:W-:Y:S01]  /*6a50*/  MUFU.EX2 R100, R40 ;  /* 0x0000002800647308 */ /* 0x0003e20000000800 */
[----:B------:R-:W-:Y:S02]  /*6a60*/  FMUL R9, R17, 1.4426950216293334961 ;  /* 0x3fb8aa3b11097820 */ /* 0x000fe40000400000 */
[----:B------:R-:W-:Y:S01]  /*6a70*/  FADD R20, R66, R16 ;  /* 0x0000001042147221 */ /* 0x000fe20000000000 */
[----:B-1----:R-:W-:Y:S03]  /*6a80*/  HMMA.16816.F32.BF16 R40, R88, R44, R12 ;  /* 0x0000002c5828723c */ /* 0x002fe6000004180c */
[----:B------:R-:W-:Y:S01]  /*6a90*/  FADD R20, R38, R20 ;  /* 0x0000001426147221 */ /* 0x000fe20000000000 */
[----:B0-----:R-:W-:Y:S02]  /*6aa0*/  F2FP.BF16.PACK_AB R18, R99, R93 ;  /* 0x0000005d6312723e */ /* 0x001fe400000010ff */
[----:B------:R-:W-:Y:S01]  /*6ab0*/  F2FP.BF16.PACK_AB R19, R8, R39 ;  /* 0x000000270813723e */ /* 0x000fe200000010ff */
[----:B------:R-:W-:-:S04]  /*6ac0*/  FADD R125, R124, R125 ;  /* 0x0000007d7c7d7221 */ /* 0x000fc80000000000 */
[----:B------:R-:W-:-:S04]  /*6ad0*/  FADD R125, R120, R125 ;  /* 0x0000007d787d7221 */ /* 0x000fc80000000000 */
[----:B------:R-:W-:Y:S01]  /*6ae0*/  FADD R125, R115, R125 ;  /* 0x0000007d737d7221 */ /* 0x000fe20000000000 */
[----:B------:R-:W-:-:S03]  /*6af0*/  LOP3.LUT R124, R116, 0x40, RZ, 0x3c, !PT ;  /* 0x00000040747c7812 */ /* 0x000fc600078e3cff */
[----:B------:R-:W-:-:S04]  /*6b00*/  FADD R125, R114, R125 ;  /* 0x0000007d727d7221 */ /* 0x000fc80000000000 */
[----:B------:R-:W-:-:S04]  /*6b10*/  FADD R125, R113, R125 ;  /* 0x0000007d717d7221 */ /* 0x000fc80000000000 */
[----:B------:R-:W-:-:S04]  /*6b20*/  FADD R125, R108, R125 ;  /* 0x0000007d6c7d7221 */ /* 0x000fc80000000000 */
[----:B------:R-:W-:Y:S02]  /*6b30*/  FADD R125, R107, R125 ;  /* 0x0000007d6b7d7221 */ /* 0x000fe40000000000 */
[--C-:B---3--:R-:W-:Y:S02]  /*6b40*/  FADD R16, R76, -R36.reuse ;  /* 0x800000244c107221 */ /* 0x108fe40000000000 */
[----:B----4-:R-:W-:-:S04]  /*6b50*/  FADD R12, R65, -R36 ;  /* 0x80000024410c7221 */ /* 0x010fc80000000000 */
[----:B------:R-:W-:Y:S02]  /*6b60*/  FMUL R17, R12, 1.4426950216293334961 ;  /* 0x3fb8aa3b0c117820 */ /* 0x000fe40000400000 */
[----:B------:R-:W-:Y:S02]  /*6b70*/  HMMA.16816.F32.BF16 R12, R88, R68, R84 ;  /* 0x00000044580c723c */ /* 0x000fe40000041854 */
[----:B------:R0:W-:Y:S05]  /*6b80*/  MUFU.EX2 R38, R17 ;  /* 0x0000001100267308 */ /* 0x0001ea0000000800 */
[----:B------:R-:W-:Y:S01]  /*6b90*/  FMUL R84, R16, 1.4426950216293334961 ;  /* 0x3fb8aa3b10547820 */ /* 0x000fe20000400000 */
[----:B------:R-:W-:-:S02]  /*6ba0*/  F2FP.BF16.PACK_AB R16, R92, R94 ;  /* 0x0000005e5c10723e */ /* 0x000fc400000010ff */
[----:B0-----:R-:W-:Y:S01]  /*6bb0*/  F2FP.BF16.PACK_AB R17, R5, R4 ;  /* 0x000000040511723e */ /* 0x001fe200000010ff */
[----:B------:R-:W-:-:S06]  /*6bc0*/  FADD R21, R67, -R36 ;  /* 0x8000002443157221 */ /* 0x000fcc0000000000 */
[C---:B------:R-:W-:Y:S07]  /*6bd0*/  HMMA.16816.F32.BF16 R64, R16.reuse, R10, R56 ;  /* 0x0000000a1040723c */ /* 0x040fee0000041838 */
[----:B------:R-:W-:Y:S02]  /*6be0*/  FADD R10, R25, -R37 ;  /* 0x80000025190a7221 */ /* 0x000fe40000000000 */
[----:B------:R-:W3:Y:S04]  /*6bf0*/  LDL.LU R25, [R1+0x44] ;  /* 0x0000440001197983 */ /* 0x000ee80000300800 */
[----:B------:R-:W4:Y:S04]  /*6c00*/  LDL.LU R69, [R1+0x50] ;  /* 0x0000500001457983 */ /* 0x000f280000300800 */
[----:B------:R-:W4:Y:S01]  /*6c10*/  LDL.LU R87, [R1+0x60] ;  /* 0x0000600001577983 */ /* 0x000f220000300800 */
[C---:B------:R-:W-:Y:S07]  /*6c20*/  HMMA.16816.F32.BF16 R60, R16.reuse, R6, R60 ;  /* 0x00000006103c723c */ /* 0x040fee000004183c */
[----:B------:R-:W-:Y:S01]  /*6c30*/  FMUL R7, R10, 1.4426950216293334961 ;  /* 0x3fb8aa3b0a077820 */ /* 0x000fe20000400000 */
[----:B------:R-:W-:Y:S01]  /*6c40*/  HMMA.16816.F32.BF16 R56, R16, R22, R80 ;  /* 0x000000161038723c */ /* 0x000fe20000041850 */
[----:B------:R-:W-:-:S02]  /*6c50*/  FADD R125, R106, R125 ;  /* 0x0000007d6a7d7221 */ /* 0x000fc40000000000 */
[----:B------:R-:W-:Y:S02]  /*6c60*/  FADD R123, R123, R20 ;  /* 0x000000147b7b7221 */ /* 0x000fe40000000000 */
[----:B------:R-:W-:Y:S02]  /*6c70*/  FADD R125, R105, R125 ;  /* 0x0000007d697d7221 */ /* 0x000fe40000000000 */
[----:B------:R-:W-:Y:S01]  /*6c80*/  FADD R20, R77, -R36 ;  /* 0x800000244d147221 */ /* 0x000fe20000000000 */
[----:B------:R-:W0:Y:S01]  /*6c90*/  MUFU.EX2 R9, R9 ;  /* 0x0000000900097308 */ /* 0x000e220000000800 */
[----:B------:R-:W-:Y:S01]  /*6ca0*/  HMMA.16816.F32.BF16 R76, R16, R78, R28 ;  /* 0x0000004e104c723c */ /* 0x000fe2000004181c */
[----:B------:R-:W-:Y:S01]  /*6cb0*/  FADD R125, R98, R125 ;  /* 0x0000007d627d7221 */ /* 0x000fe20000000000 */
[----:B------:R-:W-:Y:S05]  /*6cc0*/  LDSM.16.M88.4 R28, [R124+0x8880] ;  /* 0x008880007c1c783b */ /* 0x000fea0000000200 */
[----:B------:R-:W-:Y:S01]  /*6cd0*/  MUFU.EX2 R84, R84 ;  /* 0x0000005400547308 */ /* 0x000fe20000000800 */
[----:B------:R-:W-:-:S07]  /*6ce0*/  FADD R95, R95, R125 ;  /* 0x0000007d5f5f7221 */ /* 0x000fce0000000000 */
[----:B------:R-:W-:Y:S01]  /*6cf0*/  MUFU.EX2 R7, R7 ;  /* 0x0000000700077308 */ /* 0x000fe20000000800 */
[----:B------:R-:W-:Y:S02]  /*6d00*/  FADD R95, R96, R95 ;  /* 0x0000005f605f7221 */ /* 0x000fe40000000000 */
[--C-:B--2---:R-:W-:Y:S02]  /*6d10*/  FADD R6, R34, -R37.reuse ;  /* 0x8000002522067221 */ /* 0x104fe40000000000 */
[--C-:B------:R-:W-:Y:S02]  /*6d20*/  FADD R10, R35, -R37.reuse ;  /* 0x80000025230a7221 */ /* 0x100fe40000000000 */
[----:B------:R-:W1:Y:S01]  /*6d30*/  LDSM.16.M88.4 R32, [R124+0x8080] ;  /* 0x008080007c20783b */ /* 0x000e620000000200 */
[----:B------:R-:W-:Y:S02]  /*6d40*/  FADD R81, R24, -R37 ;  /* 0x8000002518517221 */ /* 0x000fe40000000000 */
[----:B------:R-:W-:-:S02]  /*6d50*/  FMUL R6, R6, 1.4426950216293334961 ;  /* 0x3fb8aa3b06067820 */ /* 0x000fc40000400000 */
[----:B------:R-:W-:Y:S02]  /*6d60*/  FMUL R81, R81, 1.4426950216293334961 ;  /* 0x3fb8aa3b51517820 */ /* 0x000fe40000400000 */
[----:B------:R-:W-:Y:S02]  /*6d70*/  FMUL R10, R10, 1.4426950216293334961 ;  /* 0x3fb8aa3b0a0a7820 */ /* 0x000fe40000400000 */
[----:B------:R-:W2:Y:S08]  /*6d80*/  MUFU.EX2 R6, R6 ;  /* 0x0000000600067308 */ /* 0x000eb00000000800 */
[----:B------:R-:W-:Y:S08]  /*6d90*/  MUFU.EX2 R80, R10 ;  /* 0x0000000a00507308 */ /* 0x000ff00000000800 */
[----:B------:R-:W1:Y:S01]  /*6da0*/  MUFU.EX2 R81, R81 ;  /* 0x0000005100517308 */ /* 0x000e620000000800 */
[----:B------:R-:W-:Y:S01]  /*6db0*/  FADD R95, R97, R95 ;  /* 0x0000005f615f7221 */ /* 0x000fe20000000000 */
[----:B------:R-:W-:Y:S03]  /*6dc0*/  HMMA.16816.F32.BF16 R48, R16, R50, R72 ;  /* 0x000000321030723c */ /* 0x000fe60000041848 */
[----:B------:R-:W-:-:S04]  /*6dd0*/  FADD R4, R4, R95 ;  /* 0x0000005f04047221 */ /* 0x000fc80000000000 */
[----:B0-----:R-:W-:Y:S02]  /*6de0*/  F2FP.BF16.PACK_AB R72, R9, R100 ;  /* 0x000000640948723e */ /* 0x001fe400000010ff */
[----:B--2---:R-:W-:Y:S02]  /*6df0*/  F2FP.BF16.PACK_AB R73, R6, R7 ;  /* 0x000000070649723e */ /* 0x004fe400000010ff */
[----:B------:R-:W-:Y:S02]  /*6e00*/  F2FP.BF16.PACK_AB R74, R84, R38 ;  /* 0x00000026544a723e */ /* 0x000fe400000010ff */
[----:B-1----:R-:W-:Y:S01]  /*6e10*/  F2FP.BF16.PACK_AB R75, R81, R80 ;  /* 0x00000050514b723e */ /* 0x002fe200000010ff */
[----:B------:R-:W-:Y:S02]  /*6e20*/  FADD R5, R5, R4 ;  /* 0x0000000405057221 */ /* 0x000fe40000000000 */
[----:B------:R-:W-:Y:S02]  /*6e30*/  FADD R4, R2, -R37 ;  /* 0x8000002502047221 */ /* 0x000fe40000000000 */
[----:B------:R-:W-:Y:S01]  /*6e40*/  FADD R5, R39, R5 ;  /* 0x0000000527057221 */ /* 0x000fe20000000000 */
[----:B------:R0:W5:Y:S01]  /*6e50*/  LDL.LU R2, [R1+0x1a8] ;  /* 0x0001a80001027983 */ /* 0x0001620000300800 */
[----:B------:R-:W-:Y:S01]  /*6e60*/  HMMA.16816.F32.BF16 R76, R72, R32, R76 ;  /* 0x00000020484c723c */ /* 0x000fe2000004184c */
[----:B------:R-:W-:-:S06]  /*6e70*/  FADD R39, R117, -R37 ;  /* 0x8000002575277221 */ /* 0x000fcc0000000000 */
[----:B------:R-:W-:Y:S02]  /*6e80*/  FMUL R32, R4, 1.4426950216293334961 ;  /* 0x3fb8aa3b04207820 */ /* 0x000fe40000400000 */
[----:B------:R-:W-:Y:S02]  /*6e90*/  FADD R4, R0, -R37 ;  /* 0x8000002500047221 */ /* 0x000fe40000000000 */
[----:B------:R-:W2:Y:S04]  /*6ea0*/  LDL.LU R0, [R1+0x1a4] ;  /* 0x0001a40001007983 */ /* 0x000ea80000300800 */
[----:B------:R-:W2:Y:S04]  /*6eb0*/  LDL.LU R117, [R1+0x1a0] ;  /* 0x0001a00001757983 */ /* 0x000ea80000300800 */
[----:B------:R-:W2:Y:S04]  /*6ec0*/  LDL.LU R83, [R1+0x90] ;  /* 0x0000900001537983 */ /* 0x000ea80000300800 */
[----:B------:R-:W2:Y:S01]  /*6ed0*/  LDL.LU R82, [R1+0x8c] ;  /* 0x00008c0001527983 */ /* 0x000ea20000300800 */
[----:B------:R-:W-:-:S04]  /*6ee0*/  FADD R123, R122, R123 ;  /* 0x0000007b7a7b7221 */ /* 0x000fc80000000000 */
[----:B------:R-:W-:-:S04]  /*6ef0*/  FADD R123, R121, R123 ;  /* 0x0000007b797b7221 */ /* 0x000fc80000000000 */
[----:B------:R-:W-:-:S04]  /*6f00*/  FADD R123, R111, R123 ;  /* 0x0000007b6f7b7221 */ /* 0x000fc80000000000 */
[----:B------:R-:W-:-:S04]  /*6f10*/  FADD R123, R112, R123 ;  /* 0x0000007b707b7221 */ /* 0x000fc80000000000 */
[----:B------:R-:W-:Y:S01]  /*6f20*/  FADD R123, R110, R123 ;  /* 0x0000007b6e7b7221 */ /* 0x000fe20000000000 */
[----:B------:R-:W-:Y:S03]  /*6f30*/  HMMA.16816.F32.BF16 R52, R16, R26, R52 ;  /* 0x0000001a1034723c */ /* 0x000fe60000041834 */
[----:B------:R-:W-:Y:S02]  /*6f40*/  FADD R123, R109, R123 ;  /* 0x0000007b6d7b7221 */ /* 0x000fe40000000000 */
[----:B------:R-:W-:Y:S02]  /*6f50*/  FMUL R20, R20, 1.4426950216293334961 ;  /* 0x3fb8aa3b14147820 */ /* 0x000fe40000400000 */
[----:B------:R-:W-:Y:S02]  /*6f60*/  FADD R123, R101, R123 ;  /* 0x0000007b657b7221 */ /* 0x000fe40000000000 */
[----:B------:R-:W-:-:S02]  /*6f70*/  FMUL R21, R21, 1.4426950216293334961 ;  /* 0x3fb8aa3b15157820 */ /* 0x000fc40000400000 */
[----:B------:R-:W-:Y:S01]  /*6f80*/  FADD R123, R103, R123 ;  /* 0x0000007b677b7221 */ /* 0x000fe20000000000 */
[----:B------:R-:W1:Y:S03]  /*6f90*/  MUFU.EX2 R86, R20 ;  /* 0x0000001400567308 */ /* 0x000e660000000800 */
[----:B------:R-:W-:-:S05]  /*6fa0*/  FADD R123, R104, R123 ;  /* 0x0000007b687b7221 */ /* 0x000fca0000000000 */
[----:B------:R0:W1:Y:S01]  /*6fb0*/  MUFU.EX2 R85, R21 ;  /* 0x0000001500557308 */ /* 0x0000620000000800 */
[----:B------:R-:W-:Y:S01]  /*6fc0*/  FADD R102, R102, R123 ;  /* 0x0000007b66667221 */ /* 0x000fe20000000000 */
[----:B0-----:R-:W0:Y:S03]  /*6fd0*/  LDSM.16.M88.4 R20, [R124+0x9880] ;  /* 0x009880007c14783b */ /* 0x001e260000000200 */
[----:B------:R-:W-:Y:S01]  /*6fe0*/  FADD R102, R94, R102 ;  /* 0x000000665e667221 */ /* 0x000fe20000000000 */
[----:B------:R-:W-:Y:S03]  /*6ff0*/  HMMA.16816.F32.BF16 R44, R16, R46, R40 ;  /* 0x0000002e102c723c */ /* 0x000fe60000041828 */
[----:B------:R-:W-:-:S04]  /*7000*/  FADD R102, R92, R102 ;  /* 0x000000665c667221 */ /* 0x000fc80000000000 */
[----:B------:R-:W-:Y:S02]  /*7010*/  FADD R93, R93, R102 ;  /* 0x000000665d5d7221 */ /* 0x000fe40000000000 */
[----:B------:R-:W-:Y:S02]  /*7020*/  FADD R8, R8, R5 ;  /* 0x0000000508087221 */ /* 0x000fe40000000000 */
[----:B------:R-:W-:Y:S01]  /*7030*/  FADD R93, R99, R93 ;  /* 0x0000005d635d7221 */ /* 0x000fe20000000000 */
[----:B------:R-:W-:Y:S01]  /*7040*/  HMMA.16816.F32.BF16 R64, R72, R28, R64 ;  /* 0x0000001c4840723c */ /* 0x000fe20000041840 */
[----:B------:R-:W-:Y:S02]  /*7050*/  FADD R7, R7, R8 ;  /* 0x0000000807077221 */ /* 0x000fe40000000000 */
[----:B------:R-:W-:Y:S01]  /*7060*/  FADD R33, R100, R93 ;  /* 0x0000005d64217221 */ /* 0x000fe20000000000 */
[----:B------:R-:W-:Y:S03]  /*7070*/  MUFU.EX2 R32, R32 ;  /* 0x0000002000207308 */ /* 0x000fe60000000800 */
[----:B------:R-:W-:-:S02]  /*7080*/  FADD R33, R9, R33 ;  /* 0x0000002109217221 */ /* 0x000fc40000000000 */
[----:B------:R-:W-:Y:S02]  /*7090*/  FMUL R28, R4, 1.4426950216293334961 ;  /* 0x3fb8aa3b041c7820 */ /* 0x000fe40000400000 */
[----:B------:R-:W-:Y:S02]  /*70a0*/  FADD R29, R6, R7 ;  /* 0x00000007061d7221 */ /* 0x000fe40000000000 */
[----:B------:R-:W-:Y:S01]  /*70b0*/  FADD R33, R38, R33 ;  /* 0x0000002126217221 */ /* 0x000fe20000000000 */
[----:B------:R-:W-:Y:S01]  /*70c0*/  LDSM.16.M88.4 R4, [R124+0xb880] ;  /* 0x00b880007c04783b */ /* 0x000fe20000000200 */
[----:B------:R-:W-:Y:S01]  /*70d0*/  MUFU.EX2 R28, R28 ;  /* 0x0000001c001c7308 */ /* 0x000fe20000000800 */
[----:B------:R-:W-:Y:S02]  /*70e0*/  FADD R29, R80, R29 ;  /* 0x0000001d501d7221 */ /* 0x000fe40000000000 */
[----:B------:R-:W-:Y:S02]  /*70f0*/  FADD R33, R84, R33 ;  /* 0x0000002154217221 */ /* 0x000fe40000000000 */
[----:B------:R-:W-:Y:S01]  /*7100*/  FADD R81, R81, R29 ;  /* 0x0000001d51517221 */ /* 0x000fe20000000000 */
[----:B0-----:R-:W-:Y:S07]  /*7110*/  HMMA.16816.F32.BF16 R56, R72, R20, R56 ;  /* 0x000000144838723c */ /* 0x001fee0000041838 */
[----:B-1----:R-:W-:-:S04]  /*7120*/  FADD R20, R86, R33 ;  /* 0x0000002156147221 */ /* 0x002fc80000000000 */
[----:B------:R-:W-:Y:S02]  /*7130*/  FADD R20, R85, R20 ;  /* 0x0000001455147221 */ /* 0x000fe40000000000 */
[--C-:B---3--:R-:W-:Y:S02]  /*7140*/  FADD R10, R25, -R36.reuse ;  /* 0x80000024190a7221 */ /* 0x108fe40000000000 */
[----:B------:R-:W0:Y:S01]  /*7150*/  LDSM.16.M88.4 R24, [R124+0x9080] ;  /* 0x009080007c18783b */ /* 0x000e220000000200 */
[----:B----4-:R-:W-:Y:S02]  /*7160*/  FADD R43, R69, -R36 ;  /* 0x80000024452b7221 */ /* 0x010fe40000000000 */
[----:B------:R-:W-:Y:S01]  /*7170*/  HMMA.16816.F32.BF16 R68, R16, R70, R12 ;  /* 0x000000461044723c */ /* 0x000fe2000004180c */
[----:B------:R-:W1:Y:S01]  /*7180*/  LDSM.16.M88.4 R12, [R124+0xa880] ;  /* 0x00a880007c0c783b */ /* 0x000e620000000200 */
[----:B------:R-:W-:Y:S02]  /*7190*/  FADD R41, R87, -R37 ;  /* 0x8000002557297221 */ /* 0x000fe40000000000 */
[----:B------:R-:W-:Y:S01]  /*71a0*/  FMUL R10, R10, 1.4426950216293334961 ;  /* 0x3fb8aa3b0a0a7820 */ /* 0x000fe20000400000 */
[----:B------:R-:W-:Y:S01]  /*71b0*/  LDSM.16.M88.4 R16, [R124+0xa080] ;  /* 0x00a080007c10783b */ /* 0x000fe20000000200 */
[----:B------:R-:W-:-:S02]  /*71c0*/  FMUL R41, R41, 1.4426950216293334961 ;  /* 0x3fb8aa3b29297820 */ /* 0x000fc40000400000 */
[----:B------:R-:W-:-:S04]  /*71d0*/  FMUL R43, R43, 1.4426950216293334961 ;  /* 0x3fb8aa3b2b2b7820 */ /* 0x000fc80000400000 */
[----:B------:R-:W3:Y:S08]  /*71e0*/  MUFU.EX2 R41, R41 ;  /* 0x0000002900297308 */ /* 0x000ef00000000800 */
[----:B------:R4:W0:Y:S08]  /*71f0*/  MUFU.EX2 R42, R10 ;  /* 0x0000000a002a7308 */ /* 0x0008300000000800 */
[----:B------:R-:W1:Y:S01]  /*7200*/  MUFU.EX2 R43, R43 ;  /* 0x0000002b002b7308 */ /* 0x000e620000000800 */
[----:B0-----:R-:W-:Y:S01]  /*7210*/  HMMA.16816.F32.BF16 R60, R72, R24, R60 ;  /* 0x00000018483c723c */ /* 0x001fe2000004183c */
[----:B---3--:R-:W-:Y:S01]  /*7220*/  FADD R21, R41, R81 ;  /* 0x0000005129157221 */ /* 0x008fe20000000000 */
[----:B----4-:R-:W-:Y:S05]  /*7230*/  LDSM.16.M88.4 R8, [R124+0xb080] ;  /* 0x00b080007c08783b */ /* 0x010fea0000000200 */
[----:B------:R-:W-:-:S06]  /*7240*/  FMUL R24, R39, 1.4426950216293334961 ;  /* 0x3fb8aa3b27187820 */ /* 0x000fcc0000400000 */
[----:B------:R-:W0:Y:S01]  /*7250*/  MUFU.EX2 R24, R24 ;  /* 0x0000001800187308 */ /* 0x000e220000000800 */
[----:B------:R-:W-:Y:S02]  /*7260*/  FADD R21, R32, R21 ;  /* 0x0000001520157221 */ /* 0x000fe40000000000 */
[----:B------:R-:W-:Y:S02]  /*7270*/  FADD R20, R42, R20 ;  /* 0x000000142a147221 */ /* 0x000fe40000000000 */
[----:B------:R-:W-:Y:S02]  /*7280*/  FADD R21, R28, R21 ;  /* 0x000000151c157221 */ /* 0x000fe40000000000 */
[----:B-1----:R-:W-:Y:S01]  /*7290*/  FADD R38, R43, R20 ;  /* 0x000000142b267221 */ /* 0x002fe20000000000 */
[----:B------:R-:W-:Y:S04]  /*72a0*/  HMMA.16816.F32.BF16 R48, R72, R12, R48 ;  /* 0x0000000c4830723c */ /* 0x000fe80000041830 */
[----:B------:R-:W1:Y:S01]  /*72b0*/  SHFL.BFLY PT, R12, R38, 0x2, 0x1f ;  /* 0x0c401f00260c7f89 */ /* 0x000e6200000e0000 */
[----:B0-----:R-:W-:-:S05]  /*72c0*/  FADD R39, R24, R21 ;  /* 0x0000001518277221 */ /* 0x001fca0000000000 */
[----:B------:R-:W0:Y:S01]  /*72d0*/  SHFL.BFLY PT, R13, R39, 0x2, 0x1f ;  /* 0x0c401f00270d7f89 */ /* 0x000e2200000e0000 */
[----:B------:R-:W-:Y:S02]  /*72e0*/  F2FP.BF16.PACK_AB R42, R43, R42 ;  /* 0x0000002a2b2a723e */ /* 0x000fe400000010ff */
[----:B------:R-:W-:Y:S02]  /*72f0*/  F2FP.BF16.PACK_AB R40, R85, R86 ;  /* 0x000000565528723e */ /* 0x000fe400000010ff */
[----:B------:R-:W-:Y:S02]  /*7300*/  F2FP.BF16.PACK_AB R41, R32, R41 ;  /* 0x000000292029723e */ /* 0x000fe400000010ff */
[----:B------:R-:W-:Y:S01]  /*7310*/  F2FP.BF16.PACK_AB R43, R24, R28 ;  /* 0x0000001c182b723e */ /* 0x000fe200000010ff */
[----:B-1----:R-:W-:Y:S01]  /*7320*/  FADD R38, R38, R12 ;  /* 0x0000000c26267221 */ /* 0x002fe20000000000 */
[----:B------:R-:W1:Y:S01]  /*7330*/  S2R R87, SR_CTAID.X ;  /* 0x0000000000577919 */ /* 0x000e620000002500 */
[----:B0-----:R-:W-:-:S04]  /*7340*/  FADD R39, R39, R13 ;  /* 0x0000000d27277221 */ /* 0x001fc80000000000 */
[----:B------:R-:W-:Y:S01]  /*7350*/  HMMA.16816.F32.BF16 R12, R40, R14, R48 ;  /* 0x0000000e280c723c */ /* 0x000fe20000041830 */
[----:B------:R-:W0:Y:S04]  /*7360*/  SHFL.BFLY PT, R48, R38, 0x1, 0x1f ;  /* 0x0c201f0026307f89 */ /* 0x000e2800000e0000 */
[----:B------:R-:W3:Y:S03]  /*7370*/  SHFL.BFLY PT, R49, R39, 0x1, 0x1f ;  /* 0x0c201f0027317f89 */ /* 0x000ee600000e0000 */
[C---:B------:R-:W-:Y:S08]  /*7380*/  HMMA.16816.F32.BF16 R52, R72.reuse, R16, R52 ;  /* 0x000000104834723c */ /* 0x040ff00000041834 */
[C---:B------:R-:W-:Y:S08]  /*7390*/  HMMA.16816.F32.BF16 R44, R72.reuse, R8, R44 ;  /* 0x00000008482c723c */ /* 0x040ff0000004182c */
[----:B------:R-:W-:Y:S01]  /*73a0*/  HMMA.16816.F32.BF16 R68, R72, R4, R68 ;  /* 0x000000044844723c */ /* 0x000fe20000041844 */
[----:B0-----:R-:W-:Y:S01]  /*73b0*/  FADD R48, R38, R48 ;  /* 0x0000003026307221 */ /* 0x001fe20000000000 */
[----:B------:R-:W-:Y:S01]  /*73c0*/  UIADD3 UR4, UP0, UR4, 0x80, URZ ;  /* 0x0000008004047890 */ /* 0x000fe2000ff1e03f */
[----:B-1----:R-:W-:-:S02]  /*73d0*/  IMAD.SHL.U32 R87, R87, 0x100, RZ ;  /* 0x0000010057577824 */ /* 0x002fc400078e00ff */
[----:B---3--:R-:W-:Y:S01]  /*73e0*/  FADD R49, R39, R49 ;  /* 0x0000003127317221 */ /* 0x008fe20000000000 */
[----:B------:R-:W-:Y:S02]  /*73f0*/  UIADD3.X UR5, URZ, UR5, URZ, UP0, !UPT ;  /* 0x000000053f057290 */ /* 0x000fe400087fe43f */
[----:B------:R-:W-:Y:S01]  /*7400*/  IADD3 R87, R87, 0x100, RZ ;  /* 0x0000010057577810 */ /* 0x000fe20007ffe0ff */
[----:B------:R-:W-:Y:S01]  /*7410*/  HMMA.16816.F32.BF16 R32, R40, R34, R76 ;  /* 0x000000222820723c */ /* 0x000fe2000004184c */
[----:B--2---:R-:W-:Y:S02]  /*7420*/  FFMA R83, R3, R83, R48 ;  /* 0x0000005303537223 */ /* 0x004fe40000000030 */
[----:B------:R0:W5:Y:S01]  /*7430*/  LDL.LU R3, [R1+0x19c] ;  /* 0x00019c0001037983 */ /* 0x0001620000300800 */
[----:B------:R-:W-:-:S03]  /*7440*/  FFMA R82, R118, R82, R49 ;  /* 0x0000005276527223 */ /* 0x000fc60000000031 */
[----:B------:R0:W5:Y:S01]  /*7450*/  LDL.LU R118, [R1+0x198] ;  /* 0x0001980001767983 */ /* 0x0001620000300800 */
[----:B------:R-:W-:Y:S03]  /*7460*/  HMMA.16816.F32.BF16 R28, R40, R30, R64 ;  /* 0x0000001e281c723c */ /* 0x000fe60000041840 */
[----:B------:R0:W-:Y:S01]  /*7470*/  STL [R1+0x90], R83 ;  /* 0x0000905301007387 */ /* 0x0001e20000100800 */
[----:B------:R-:W-:-:S03]  /*7480*/  ISETP.LE.U32.AND P0, PT, R87, UR4, PT ;  /* 0x0000000457007c0c */ /* 0x000fc6000bf03070 */
[----:B------:R0:W-:Y:S01]  /*7490*/  STL [R1+0x74], R36 ;  /* 0x0000742401007387 */ /* 0x0001e20000100800 */
[C---:B------:R-:W-:Y:S03]  /*74a0*/  HMMA.16816.F32.BF16 R24, R40.reuse, R26, R60 ;  /* 0x0000001a2818723c */ /* 0x040fe6000004183c */
[----:B------:R0:W-:Y:S04]  /*74b0*/  STL [R1+0x8c], R82 ;  /* 0x00008c5201007387 */ /* 0x0001e80000100800 */
[----:B------:R0:W-:Y:S01]  /*74c0*/  STL [R1+0x78], R37 ;  /* 0x0000782501007387 */ /* 0x0001e20000100800 */
[C---:B------:R-:W-:Y:S08]  /*74d0*/  HMMA.16816.F32.BF16 R20, R40.reuse, R22, R56 ;  /* 0x000000162814723c */ /* 0x040ff00000041838 */
[C---:B------:R-:W-:Y:S08]  /*74e0*/  HMMA.16816.F32.BF16 R16, R40.reuse, R18, R52 ;  /* 0x000000122810723c */ /* 0x040ff00000041834 */
[C---:B------:R-:W-:Y:S08]  /*74f0*/  HMMA.16816.F32.BF16 R8, R40.reuse, R10, R44 ;  /* 0x0000000a2808723c */ /* 0x040ff0000004182c */
[----:B------:R-:W-:Y:S07]  /*7500*/  HMMA.16816.F32.BF16 R4, R40, R6, R68 ;  /* 0x000000062804723c */ /* 0x000fee0000041844 */
[----:B------:R-:W-:-:S05]  /*7510*/  IMAD.U32 R40, RZ, RZ, UR5 ;  /* 0x00000005ff287e24 */ /* 0x000fca000f8e00ff */
[----:B------:R-:W-:Y:S01]  /*7520*/  ISETP.GE.U32.AND.EX P0, PT, R40, RZ, PT, P0 ;  /* 0x000000ff2800720c */ /* 0x000fe20003f06100 */
[----:B------:R-:W-:-:S04]  /*7530*/  IMAD.MOV.U32 R41, RZ, RZ, 0x80 ;  /* 0x00000080ff297424 */ /* 0x000fc800078e00ff */
[C---:B------:R-:W-:Y:S02]  /*7540*/  IMAD R0, R41.reuse, c[0x0][0x1b4], R0 ;  /* 0x00006d0029007a24 */ /* 0x040fe400078e0200 */
[----:B------:R-:W-:-:S06]  /*7550*/  IMAD R117, R41, c[0x0][0x1a4], R117 ;  /* 0x0000690029757a24 */ /* 0x000fcc00078e0275 */
[----:B0-----:R-:W-:Y:S01]  /*7560*/  @P0 CALL.REL.NOINC `(.L_x_0) ;  /* 0x0000001000000944 */ /* 0x001fe20003c00000 */
[----:B------:R-:W-:Y:S05]  /*7570*/  BRA `(.L_x_1) ;  /* 0xffffa4f000007947 */ /* 0x000fea000383ffff */
.L_x_0:
[----:B------:R-:W2:Y:S04]  /*7580*/  LDL.LU R0, [R1+0x8c] ;  /* 0x00008c0001007983 */ /* 0x000ea80000300800 */
[----:B-----5:R-:W3:Y:S01]  /*7590*/  LDL.LU R2, [R1+0x90] ;  /* 0x0000900001027983 */ /* 0x020ee20000300800 */
[----:B------:R-:W-:Y:S01]  /*75a0*/  IMAD.MOV.U32 R64, RZ, RZ, R27 ;  /* 0x000000ffff407224 */ /* 0x000fe200078e001b */
[----:B------:R-:W-:Y:S01]  /*75b0*/  MOV R50, R4 ;  /* 0x0000000400327202 */ /* 0x000fe20000000f00 */
[----:B------:R-:W-:Y:S01]  /*75c0*/  IMAD.MOV.U32 R27, RZ, RZ, R21 ;  /* 0x000000ffff1b7224 */ /* 0x000fe200078e0015 */
[----:B------:R-:W0:Y:S01]  /*75d0*/  S2R R92, SR_TID.X ;  /* 0x00000000005c7919 */ /* 0x000e220000002100 */
[----:B------:R-:W-:Y:S01]  /*75e0*/  IMAD.MOV.U32 R56, RZ, RZ, R13 ;  /* 0x000000ffff387224 */ /* 0x000fe200078e000d */
[----:B------:R-:W-:Y:S01]  /*75f0*/  MOV R66, R26 ;  /* 0x0000001a00427202 */ /* 0x000fe20000000f00 */
[----:B------:R-:W-:Y:S01]  /*7600*/  IMAD.MOV.U32 R60, RZ, RZ, R22 ;  /* 0x000000ffff3c7224 */ /* 0x000fe200078e0016 */
[----:B------:R-:W1:Y:S01]  /*7610*/  S2R R41, SR_TID.X ;  /* 0x0000000000297919 */ /* 0x000e620000002100 */
[----:B------:R-:W-:Y:S01]  /*7620*/  IMAD.MOV.U32 R46, RZ, RZ, R18 ;  /* 0x000000ffff2e7224 */ /* 0x000fe200078e0012 */
[----:B------:R-:W-:Y:S01]  /*7630*/  MOV R48, R23 ;  /* 0x0000001700307202 */ /* 0x000fe20000000f00 */
[----:B------:R-:W-:Y:S01]  /*7640*/  IMAD.MOV.U32 R42, RZ, RZ, R10 ;  /* 0x000000ffff2a7224 */ /* 0x000fe200078e000a */
[----:B------:R-:W4:Y:S01]  /*7650*/  S2R R3, SR_TID.X ;  /* 0x0000000000037919 */ /* 0x000f220000002100 */
[----:B------:R-:W-:Y:S01]  /*7660*/  IMAD.MOV.U32 R18, RZ, RZ, R5 ;  /* 0x000000ffff127224 */ /* 0x000fe200078e0005 */
[----:B------:R-:W-:Y:S01]  /*7670*/  MOV R54, R8 ;  /* 0x0000000800367202 */ /* 0x000fe20000000f00 */
[----:B------:R-:W-:Y:S01]  /*7680*/  IMAD.MOV.U32 R70, RZ, RZ, R30 ;  /* 0x000000ffff467224 */ /* 0x000fe200078e001e */
[----:B------:R-:W4:Y:S01]  /*7690*/  S2R R89, SR_CTAID.X ;  /* 0x0000000000597919 */ /* 0x000f220000002500 */
[----:B------:R-:W-:-:S02]  /*76a0*/  IMAD.MOV.U32 R44, RZ, RZ, R14 ;  /* 0x000000ffff2c7224 */ /* 0x000fc400078e000e */
[----:B------:R-:W-:Y:S01]  /*76b0*/  IMAD.MOV.U32 R14, RZ, RZ, R6 ;  /* 0x000000ffff0e7224 */ /* 0x000fe200078e0006 */
[----:B------:R-:W4:Y:S01]  /*76c0*/  S2R R91, SR_CTAID.Y ;  /* 0x00000000005b7919 */ /* 0x000f220000002600 */
[----:B------:R-:W-:Y:S02]  /*76d0*/  IMAD.MOV.U32 R30, RZ, RZ, R7 ;  /* 0x000000ffff1e7224 */ /* 0x000fe400078e0007 */
[----:B------:R-:W-:Y:S01]  /*76e0*/  IMAD.MOV.U32 R68, RZ, RZ, R31 ;  /* 0x000000ffff447224 */ /* 0x000fe200078e001f */
[----:B------:R-:W4:Y:S01]  /*76f0*/  S2R R49, SR_TID.X ;  /* 0x0000000000317919 */ /* 0x000f220000002100 */
[----:B------:R-:W-:Y:S02]  /*7700*/  IMAD.MOV.U32 R52, RZ, RZ, R9 ;  /* 0x000000ffff347224 */ /* 0x000fe400078e0009 */
[----:B------:R-:W-:Y:S01]  /*7710*/  IMAD.MOV.U32 R40, RZ, RZ, R11 ;  /* 0x000000ffff287224 */ /* 0x000fe200078e000b */
[----:B0-----:R-:W-:Y:S01]  /*7720*/  SHF.R.U32.HI R9, RZ, 0x1, R92 ;  /* 0x00000001ff097819 */ /* 0x001fe2000001165c */
[C---:B------:R-:W-:Y:S01]  /*7730*/  IMAD.SHL.U32 R6, R92.reuse, 0x8, RZ ;  /* 0x000000085c067824 */ /* 0x040fe200078e00ff */
[C---:B------:R-:W-:Y:S01]  /*7740*/  LOP3.LUT P0, RZ, R92.reuse, 0x100, RZ, 0xc0, !PT ;  /* 0x000001005cff7812 */ /* 0x040fe2000780c0ff */
[----:B------:R-:W-:Y:S01]  /*7750*/  IMAD.SHL.U32 R7, R92, 0x4, RZ ;  /* 0x000000045c077824 */ /* 0x000fe200078e00ff */
[----:B-1----:R-:W-:Y:S01]  /*7760*/  LOP3.LUT R41, R41, 0x3, RZ, 0xc0, !PT ;  /* 0x0000000329297812 */ /* 0x002fe200078ec0ff */
[----:B------:R-:W-:Y:S01]  /*7770*/  IMAD.MOV.U32 R58, RZ, RZ, R12 ;  /* 0x000000ffff3a7224 */ /* 0x000fe200078e000c */
[----:B------:R-:W-:Y:S01]  /*7780*/  LOP3.LUT R6, R6, 0x38, RZ, 0xc0, !PT ;  /* 0x0000003806067812 */ /* 0x000fe200078ec0ff */
[----:B------:R-:W-:Y:S01]  /*7790*/  IMAD.MOV.U32 R26, RZ, RZ, R20 ;  /* 0x000000ffff1a7224 */ /* 0x000fe200078e0014 */
[----:B----4-:R-:W-:-:S02]  /*77a0*/  LOP3.LUT R38, R3, 0x1c, RZ, 0xc0, !PT ;  /* 0x0000001c03267812 */ /* 0x010fc400078ec0ff */
[----:B------:R-:W-:Y:S02]  /*77b0*/  LOP3.LUT R3, R3, 0x1e0, RZ, 0xc0, !PT ;  /* 0x000001e003037812 */ /* 0x000fe400078ec0ff */
[----:B------:R-:W-:Y:S02]  /*77c0*/  PRMT R89, R92, 0x6540, R89 ;  /* 0x000065405c597816 */ /* 0x000fe40000000059 */
[----:B------:R-:W-:Y:S01]  /*77d0*/  LOP3.LUT R11, R7, 0x3c0, RZ, 0xc0, !PT ;  /* 0x000003c0070b7812 */ /* 0x000fe200078ec0ff */
[----:B------:R-:W-:Y:S01]  /*77e0*/  IMAD R39, R3, 0x2, R38 ;  /* 0x0000000203277824 */ /* 0x000fe200078e0226 */
[----:B------:R-:W-:Y:S01]  /*77f0*/  MOV R38, R34 ;  /* 0x0000002200267202 */ /* 0x000fe20000000f00 */
[----:B------:R-:W-:Y:S01]  /*7800*/  IMAD R3, R91, c[0x0][0x1c0], RZ ;  /* 0x000070005b037a24 */ /* 0x000fe200078e02ff */
[----:B------:R-:W-:Y:S01]  /*7810*/  LOP3.LUT R12, R9, 0x4, RZ, 0xc0, !PT ;  /* 0x00000004090c7812 */ /* 0x000fe200078ec0ff */
[----:B------:R-:W-:Y:S01]  /*7820*/  IMAD R8, R89, c[0x0][0x1c4], RZ ;  /* 0x0000710059087a24 */ /* 0x000fe200078e02ff */
[----:B------:R-:W-:Y:S01]  /*7830*/  SHF.R.U32.HI R49, RZ, 0x8, R49 ;  /* 0x00000008ff317819 */ /* 0x000fe20000011631 */
[----:B------:R-:W-:-:S02]  /*7840*/  IMAD.MOV.U32 R34, RZ, RZ, R29 ;  /* 0x000000ffff227224 */ /* 0x000fc400078e001d */
[C---:B------:R-:W-:Y:S01]  /*7850*/  IMAD.SHL.U32 R9, R8.reuse, 0x2, RZ ;  /* 0x0000000208097824 */ /* 0x040fe200078e00ff */
[----:B------:R-:W-:Y:S01]  /*7860*/  SGXT.U32 R49, R49, 0x1 ;  /* 0x000000013131781a */ /* 0x000fe20000000000 */
[----:B------:R-:W-:Y:S02]  /*7870*/  IMAD.MOV.U32 R29, RZ, RZ, R24 ;  /* 0x000000ffff1d7224 */ /* 0x000fe400078e0018 */
[----:B------:R-:W-:Y:S01]  /*7880*/  IMAD.HI R8, R8, 0x2, RZ ;  /* 0x0000000208087827 */ /* 0x000fe200078e02ff */
[----:B------:R-:W-:Y:S03]  /*7890*/  BAR.SYNC.DEFER_BLOCKING 0x0 ;  /* 0x0000000000007b1d */ /* 0x000fe60000010000 */
[----:B--2---:R-:W-:Y:S02]  /*78a0*/  IMAD.MOV.U32 R13, RZ, RZ, R0 ;  /* 0x000000ffff0d7224 */ /* 0x004fe400078e0000 */
[----:B---3--:R-:W-:-:S03]  /*78b0*/  IMAD.MOV.U32 R72, RZ, RZ, R2 ;  /* 0x000000ffff487224 */ /* 0x008fc600078e0002 */
[C---:B------:R-:W-:Y:S01]  /*78c0*/  FSETP.GEU.AND P3, PT, R13.reuse, 1.175494350822287508e-38, PT ;  /* 0x008000000d00780b */ /* 0x040fe20003f6e000 */
[C---:B------:R-:W-:Y:S01]  /*78d0*/  FMUL R22, R13.reuse, 8388608 ;  /* 0x4b0000000d167820 */ /* 0x040fe20000400000 */
[----:B------:R-:W-:Y:S01]  /*78e0*/  SHF.L.U32 R2, R92, 0xa, RZ ;  /* 0x0000000a5c027819 */ /* 0x000fe200000006ff */
[C---:B------:R-:W-:Y:S01]  /*78f0*/  FMUL R21, R72.reuse, 8388608 ;  /* 0x4b00000048157820 */ /* 0x040fe20000400000 */
[----:B------:R-:W-:Y:S02]  /*7900*/  FSETP.GEU.AND P2, PT, R72, 1.175494350822287508e-38, PT ;  /* 0x008000004800780b */ /* 0x000fe40003f4e000 */
[----:B------:R-:W-:Y:S02]  /*7910*/  FSETP.GT.AND P1, PT, |R13|, 8.50705917302346158658e+37, PT ;  /* 0x7e8000000d00780b */ /* 0x000fe40003f24200 */
[----:B------:R-:W-:Y:S02]  /*7920*/  FSEL R21, R21, R72, !P2 ;  /* 0x0000004815157208 */ /* 0x000fe40005000000 */
[----:B------:R-:W-:-:S02]  /*7930*/  FSEL R22, R22, R13, !P3 ;  /* 0x0000000d16167208 */ /* 0x000fc40005800000 */
[----:B------:R-:W-:Y:S02]  /*7940*/  IADD3 R0, R21, -0x3f3504f3, RZ ;  /* 0xc0cafb0d15007810 */ /* 0x000fe40007ffe0ff */
[----:B------:R-:W-:Y:S02]  /*7950*/  FSEL R63, RZ, -23, P3 ;  /* 0xc1b80000ff3f7808 */ /* 0x000fe40001800000 */
[----:B------:R-:W-:Y:S02]  /*7960*/  LOP3.LUT R4, R0, 0xff800000, RZ, 0xc0, !PT ;  /* 0xff80000000047812 */ /* 0x000fe400078ec0ff */
[----:B------:R-:W-:Y:S01]  /*7970*/  LOP3.LUT R10, R2, 0x6000, RZ, 0xc0, !PT ;  /* 0x00006000020a7812 */ /* 0x000fe200078ec0ff */
[----:B------:R-:W-:Y:S01]  /*7980*/  @P1 FMUL R30, R30, 0.25 ;  /* 0x3e8000001e1e1820 */ /* 0x000fe20000400000 */
[----:B------:R-:W0:Y:S01]  /*7990*/  I2F R5, R4 ;  /* 0x0000000400057306 */ /* 0x000e220000201400 */
[C---:B------:R-:W-:Y:S01]  /*79a0*/  FSETP.GEU.AND P3, PT, |R13|.reuse, 1.175494350822287508e-38, PT ;  /* 0x008000000d00780b */ /* 0x040fe20003f6e200 */
[----:B------:R-:W-:Y:S01]  /*79b0*/  @P1 FMUL R13, R13, 0.25 ;  /* 0x3e8000000d0d1820 */ /* 0x000fe20000400000 */
[----:B------:R-:W-:Y:S01]  /*79c0*/  LEA R10, R41, R10, 0x5 ;  /* 0x0000000a290a7211 */ /* 0x000fe200078e28ff */
[----:B------:R-:W-:Y:S01]  /*79d0*/  @P1 FMUL R14, R14, 0.25 ;  /* 0x3e8000000e0e1820 */ /* 0x000fe20000400000 */
[----:B------:R-:W1:Y:S01]  /*79e0*/  S2R R41, SR_TID.X ;  /* 0x0000000000297919 */ /* 0x000e620000002100 */
[----:B------:R-:W-:Y:S01]  /*79f0*/  FSEL R62, RZ, -23, P2 ;  /* 0xc1b80000ff3e7808 */ /* 0x000fe20001000000 */
[----:B------:R-:W-:Y:S01]  /*7a00*/  @P1 FMUL R40, R40, 0.25 ;  /* 0x3e80000028281820 */ /* 0x000fe20000400000 */
[----:B------:R-:W-:Y:S01]  /*7a10*/  FSETP.GT.AND P2, PT, |R72|, 8.50705917302346158658e+37, PT ;  /* 0x7e8000004800780b */ /* 0x000fe20003f44200 */
[----:B------:R-:W-:Y:S01]  /*7a20*/  @P1 FMUL R42, R42, 0.25 ;  /* 0x3e8000002a2a1820 */ /* 0x000fe20000400000 */
[----:B------:R-:W-:Y:S01]  /*7a30*/  IADD3 R0, R22, -0x3f3504f3, RZ ;  /* 0xc0cafb0d16007810 */ /* 0x000fe20007ffe0ff */
[----:B------:R-:W-:-:S02]  /*7a40*/  @P1 FMUL R15, R15, 0.25 ;  /* 0x3e8000000f0f1820 */ /* 0x000fc40000400000 */
[----:B------:R-:W-:Y:S01]  /*7a50*/  @P1 FMUL R44, R44, 0.25 ;  /* 0x3e8000002c2c1820 */ /* 0x000fe20000400000 */
[----:B------:R-:W-:Y:S01]  /*7a60*/  LOP3.LUT R7, R0, 0xff800000, RZ, 0xc0, !PT ;  /* 0xff80000000077812 */ /* 0x000fe200078ec0ff */
[----:B------:R-:W-:Y:S01]  /*7a70*/  @!P3 FMUL R13, R13, 16777216 ;  /* 0x4b8000000d0db820 */ /* 0x000fe20000400000 */
[----:B------:R-:W-:Y:S01]  /*7a80*/  IADD3 R0, R12, R6, R11 ;  /* 0x000000060c007210 */ /* 0x000fe20007ffe00b */
[----:B0-----:R-:W-:Y:S01]  /*7a90*/  FFMA.FTZ R62, R5, 1.1920928955078125e-07, R62 ;  /* 0x34000000053e7823 */ /* 0x001fe2000001003e */
[----:B------:R0:W-:Y:S01]  /*7aa0*/  I2F R6, R7 ;  /* 0x0000000700067306 */ /* 0x0001e20000201400 */
[----:B------:R-:W-:Y:S02]  /*7ab0*/  @P1 FMUL R19, R19, 0.25 ;  /* 0x3e80000013131820 */ /* 0x000fe40000400000 */
[----:B------:R-:W-:Y:S02]  /*7ac0*/  @P1 FMUL R46, R46, 0.25 ;  /* 0x3e8000002e2e1820 */ /* 0x000fe40000400000 */
[----:B------:R-:W-:-:S02]  /*7ad0*/  @P1 FMUL R48, R48, 0.25 ;  /* 0x3e80000030301820 */ /* 0x000fc40000400000 */
[----:B------:R-:W-:Y:S01]  /*7ae0*/  @P1 FMUL R60, R60, 0.25 ;  /* 0x3e8000003c3c1820 */ /* 0x000fe20000400000 */
[----:B------:R-:W2:Y:S01]  /*7af0*/  MUFU.RCP R5, R13 ;  /* 0x0000000d00057308 */ /* 0x000ea20000001000 */
[----:B------:R-:W-:Y:S01]  /*7b00*/  @P1 FMUL R64, R64, 0.25 ;  /* 0x3e80000040401820 */ /* 0x000fe20000400000 */
[----:B0-----:R-:W-:Y:S01]  /*7b10*/  IADD3 R7, R22, -R7, RZ ;  /* 0x8000000716077210 */ /* 0x001fe20007ffe0ff */
[----:B------:R-:W-:Y:S01]  /*7b20*/  @P1 FMUL R66, R66, 0.25 ;  /* 0x3e80000042421820 */ /* 0x000fe20000400000 */
[----:B-1----:R-:W-:Y:S01]  /*7b30*/  LOP3.LUT R20, R41, 0x1ff, RZ, 0xc0, !PT ;  /* 0x000001ff29147812 */ /* 0x002fe200078ec0ff */
[----:B------:R-:W-:Y:S02]  /*7b40*/  @P1 FMUL R68, R68, 0.25 ;  /* 0x3e80000044441820 */ /* 0x000fe40000400000 */
[----:B------:R-:W-:Y:S02]  /*7b50*/  @P1 FMUL R70, R70, 0.25 ;  /* 0x3e80000046461820 */ /* 0x000fe40000400000 */
[----:B------:R-:W-:-:S02]  /*7b60*/  @P1 FMUL R35, R35, 0.25 ;  /* 0x3e80000023231820 */ /* 0x000fc40000400000 */
[----:B------:R-:W-:Y:S01]  /*7b70*/  @P1 FMUL R38, R38, 0.25 ;  /* 0x3e80000026261820 */ /* 0x000fe20000400000 */
[----:B------:R-:W-:Y:S01]  /*7b80*/  FSETP.GEU.AND P1, PT, |R72|, 1.175494350822287508e-38, PT ;  /* 0x008000004800780b */ /* 0x000fe20003f2e200 */
[----:B------:R-:W-:Y:S02]  /*7b90*/  IMAD.SHL.U32 R2, R3, 0x2, RZ ;  /* 0x0000000203027824 */ /* 0x000fe400078e00ff */
[----:B------:R-:W-:Y:S02]  /*7ba0*/  IMAD.SHL.U32 R11, R92, 0x1000, RZ ;  /* 0x000010005c0b7824 */ /* 0x000fe400078e00ff */
[----:B------:R-:W-:Y:S01]  /*7bb0*/  @P2 FMUL R72, R72, 0.25 ;  /* 0x3e80000048482820 */ /* 0x000fe20000400000 */
[----:B------:R-:W-:Y:S01]  /*7bc0*/  IADD3 R2, P4, P5, R9, c[0x0][0x178], R2 ;  /* 0x00005e0009027a10 */ /* 0x000fe20007d9e002 */
[----:B------:R-:W-:Y:S01]  /*7bd0*/  IMAD.SHL.U32 R9, R39, 0x4, RZ ;  /* 0x0000000427097824 */ /* 0x000fe200078e00ff */
[----:B------:R-:W-:Y:S01]  /*7be0*/  LOP3.LUT R11, R11, 0x6000, RZ, 0xc0, !PT ;  /* 0x000060000b0b7812 */ /* 0x000fe200078ec0ff */
[----:B------:R-:W-:-:S02]  /*7bf0*/  @!P3 FMUL R40, R40, 16777216 ;  /* 0x4b8000002828b820 */ /* 0x000fc40000400000 */
[----:B------:R-:W-:Y:S01]  /*7c00*/  @!P3 FMUL R44, R44, 16777216 ;  /* 0x4b8000002c2cb820 */ /* 0x000fe20000400000 */
[----:B------:R-:W-:Y:S01]  /*7c10*/  LOP3.LUT R24, R10, R9, RZ, 0x3c, !PT ;  /* 0x000000090a187212 */ /* 0x000fe200078e3cff */
[----:B------:R-:W-:Y:S02]  /*7c20*/  @!P3 FMUL R42, R42, 16777216 ;  /* 0x4b8000002a2ab820 */ /* 0x000fe40000400000 */
[----:B------:R-:W-:Y:S02]  /*7c30*/  @!P3 FMUL R46, R46, 16777216 ;  /* 0x4b8000002e2eb820 */ /* 0x000fe40000400000 */
[----:B------:R-:W-:Y:S02]  /*7c40*/  @!P3 FMUL R48, R48, 16777216 ;  /* 0x4b8000003030b820 */ /* 0x000fe40000400000 */
[----:B------:R-:W-:Y:S02]  /*7c50*/  @!P3 FMUL R30, R30, 16777216 ;  /* 0x4b8000001e1eb820 */ /* 0x000fe40000400000 */
[----:B------:R-:W-:-:S02]  /*7c60*/  @!P3 FMUL R14, R14, 16777216 ;  /* 0x4b8000000e0eb820 */ /* 0x000fc40000400000 */
[----:B------:R-:W-:Y:S02]  /*7c70*/  @!P3 FMUL R15, R15, 16777216 ;  /* 0x4b8000000f0fb820 */ /* 0x000fe40000400000 */
[----:B------:R-:W-:Y:S02]  /*7c80*/  @!P3 FMUL R19, R19, 16777216 ;  /* 0x4b8000001313b820 */ /* 0x000fe40000400000 */
[----:B------:R-:W-:Y:S02]  /*7c90*/  @!P3 FMUL R60, R60, 16777216 ;  /* 0x4b8000003c3cb820 */ /* 0x000fe40000400000 */
[----:B------:R-:W-:Y:S02]  /*7ca0*/  @!P3 FMUL R64, R64, 16777216 ;  /* 0x4b8000004040b820 */ /* 0x000fe40000400000 */
[----:B------:R-:W-:Y:S02]  /*7cb0*/  @!P3 FMUL R66, R66, 16777216 ;  /* 0x4b8000004242b820 */ /* 0x000fe40000400000 */
[----:B------:R-:W-:-:S02]  /*7cc0*/  @!P3 FMUL R68, R68, 16777216 ;  /* 0x4b8000004444b820 */ /* 0x000fc40000400000 */
[----:B------:R-:W-:Y:S02]  /*7cd0*/  @!P3 FMUL R70, R70, 16777216 ;  /* 0x4b8000004646b820 */ /* 0x000fe40000400000 */
[----:B------:R-:W-:Y:S02]  /*7ce0*/  @!P3 FMUL R35, R35, 16777216 ;  /* 0x4b8000002323b820 */ /* 0x000fe40000400000 */
[----:B------:R-:W-:Y:S01]  /*7cf0*/  @!P3 FMUL R38, R38, 16777216 ;  /* 0x4b8000002626b820 */ /* 0x000fe20000400000 */
[----:B------:R-:W-:Y:S01]  /*7d00*/  ISETP.GE.U32.AND P3, PT, R22, 0x7f800000, PT ;  /* 0x7f8000001600780c */ /* 0x000fe20003f66070 */
[----:B------:R-:W-:Y:S02]  /*7d10*/  @!P1 FMUL R72, R72, 16777216 ;  /* 0x4b80000048489820 */ /* 0x000fe40000400000 */
[C---:B--2---:R-:W-:Y:S02]  /*7d20*/  FMUL R39, R5.reuse, R40 ;  /* 0x0000002805277220 */ /* 0x044fe40000400000 */
[----:B------:R-:W-:-:S02]  /*7d30*/  FMUL R23, R5, R44 ;  /* 0x0000002c05177220 */ /* 0x000fc40000400000 */
[----:B------:R-:W-:Y:S02]  /*7d40*/  IMAD R20, R20, 0x10, R11 ;  /* 0x0000001014147824 */ /* 0x000fe400078e020b */
[C---:B------:R-:W-:Y:S02]  /*7d50*/  FMUL R40, R5.reuse, R42 ;  /* 0x0000002a05287220 */ /* 0x040fe40000400000 */
[C---:B------:R-:W-:Y:S02]  /*7d60*/  FMUL R44, R5.reuse, R46 ;  /* 0x0000002e052c7220 */ /* 0x040fe40000400000 */
[C---:B------:R-:W-:Y:S02]  /*7d70*/  FMUL R41, R5.reuse, R48 ;  /* 0x0000003005297220 */ /* 0x040fe40000400000 */
[C---:B------:R-:W-:Y:S02]  /*7d80*/  FMUL R30, R5.reuse, R30 ;  /* 0x0000001e051e7220 */ /* 0x040fe40000400000 */
[----:B------:R-:W-:-:S02]  /*7d90*/  FMUL R31, R5, R14 ;  /* 0x0000000e051f7220 */ /* 0x000fc40000400000 */
[C---:B------:R-:W-:Y:S02]  /*7da0*/  FMUL R11, R5.reuse, R15 ;  /* 0x0000000f050b7220 */ /* 0x040fe40000400000 */
[C---:B------:R-:W-:Y:S02]  /*7db0*/  FMUL R42, R5.reuse, R19 ;  /* 0x00000013052a7220 */ /* 0x040fe40000400000 */
[C---:B------:R-:W-:Y:S02]  /*7dc0*/  FMUL R10, R5.reuse, R60 ;  /* 0x0000003c050a7220 */ /* 0x040fe40000400000 */
[C---:B------:R-:W-:Y:S02]  /*7dd0*/  FMUL R46, R5.reuse, R64 ;  /* 0x00000040052e7220 */ /* 0x040fe40000400000 */
[C---:B------:R-:W-:Y:S02]  /*7de0*/  FMUL R43, R5.reuse, R66 ;  /* 0x00000042052b7220 */ /* 0x040fe40000400000 */
[----:B------:R-:W-:-:S02]  /*7df0*/  FMUL R45, R5, R68 ;  /* 0x00000044052d7220 */ /* 0x000fc40000400000 */
[C---:B------:R-:W-:Y:S02]  /*7e00*/  FMUL R47, R5.reuse, R70 ;  /* 0x00000046052f7220 */ /* 0x040fe40000400000 */
[C---:B------:R-:W-:Y:S02]  /*7e10*/  FMUL R48, R5.reuse, R35 ;  /* 0x0000002305307220 */ /* 0x040fe40000400000 */
[----:B------:R-:W-:Y:S02]  /*7e20*/  FMUL R38, R5, R38 ;  /* 0x0000002605267220 */ /* 0x000fe40000400000 */
[----:B------:R-:W0:Y:S01]  /*7e30*/  MUFU.RCP R5, R72 ;  /* 0x0000004800057308 */ /* 0x000e220000001000 */
[----:B------:R-:W-:Y:S02]  /*7e40*/  @P2 FMUL R17, R17, 0.25 ;  /* 0x3e80000011112820 */ /* 0x000fe40000400000 */
[----:B------:R-:W-:Y:S02]  /*7e50*/  @P2 FMUL R27, R27, 0.25 ;  /* 0x3e8000001b1b2820 */ /* 0x000fe40000400000 */
[----:B------:R-:W-:-:S02]  /*7e60*/  @P2 FMUL R18, R18, 0.25 ;  /* 0x3e80000012122820 */ /* 0x000fc40000400000 */
[----:B------:R-:W-:Y:S02]  /*7e70*/  @P2 FMUL R26, R26, 0.25 ;  /* 0x3e8000001a1a2820 */ /* 0x000fe40000400000 */
[----:B------:R-:W-:Y:S02]  /*7e80*/  @P2 FMUL R28, R28, 0.25 ;  /* 0x3e8000001c1c2820 */ /* 0x000fe40000400000 */
[----:B------:R-:W-:Y:S02]  /*7e90*/  @P2 FMUL R50, R50, 0.25 ;  /* 0x3e80000032322820 */ /* 0x000fe40000400000 */
        /* <DEDUP_REMOVED lines=9> */
[----:B------:R-:W-:Y:S01]  /*7f30*/  @P2 FMUL R16, R16, 0.25 ;  /* 0x3e80000010102820 */ /* 0x000fe20000400000 */
[----:B------:R-:W-:Y:S01]  /*7f40*/  ISETP.GE.U32.AND P2, PT, R21, 0x7f800000, PT ;  /* 0x7f8000001500780c */ /* 0x000fe20003f46070 */
[----:B------:R-:W-:-:S04]  /*7f50*/  IMAD.HI R3, R3, 0x2, RZ ;  /* 0x0000000203037827 */ /* 0x000fc800078e02ff */
[----:B------:R-:W-:Y:S01]  /*7f60*/  @!P1 FMUL R17, R17, 16777216 ;  /* 0x4b80000011119820 */ /* 0x000fe20000400000 */
[----:B------:R-:W-:Y:S01]  /*7f70*/  IADD3.X R3, R8, c[0x0][0x17c], R3, P4, P5 ;  /* 0x00005f0008037a10 */ /* 0x000fe200027ea403 */
        /* <DEDUP_REMOVED lines=14> */
[----:B------:R-:W-:Y:S01]  /*8060*/  @!P1 FMUL R16, R16, 16777216 ;  /* 0x4b80000010109820 */ /* 0x000fe20000400000 */
[----:B------:R-:W-:Y:S01]  /*8070*/  FSETP.NEU.AND P1, PT, R21, RZ, PT ;  /* 0x000000ff1500720b */ /* 0x000fe20003f2d000 */
[C---:B0-----:R-:W-:Y:S02]  /*8080*/  FMUL R9, R5.reuse, R17 ;  /* 0x0000001105097220 */ /* 0x041fe40000400000 */
[----:B------:R-:W-:-:S02]  /*8090*/  FMUL R13, R5, R27 ;  /* 0x0000001b050d7220 */ /* 0x000fc40000400000 */
[----:B------:R-:W-:Y:S02]  /*80a0*/  FFMA.FTZ R63, R6, 1.1920928955078125e-07, R63 ;  /* 0x34000000063f7823 */ /* 0x000fe4000001003f */
[C---:B------:R-:W-:Y:S02]  /*80b0*/  FMUL R15, R5.reuse, R18 ;  /* 0x00000012050f7220 */ /* 0x040fe40000400000 */
[C---:B------:R-:W-:Y:S02]  /*80c0*/  FMUL R17, R5.reuse, R26 ;  /* 0x0000001a05117220 */ /* 0x040fe40000400000 */
[C---:B------:R-:W-:Y:S02]  /*80d0*/  FMUL R27, R5.reuse, R28 ;  /* 0x0000001c051b7220 */ /* 0x040fe40000400000 */
[C---:B------:R-:W-:Y:S02]  /*80e0*/  FMUL R19, R5.reuse, R50 ;  /* 0x0000003205137220 */ /* 0x040fe40000400000 */
[----:B------:R-:W-:-:S02]  /*80f0*/  FMUL R6, R5, R52 ;  /* 0x0000003405067220 */ /* 0x000fc40000400000 */
[C---:B------:R-:W-:Y:S02]  /*8100*/  FMUL R8, R5.reuse, R54 ;  /* 0x0000003605087220 */ /* 0x040fe40000400000 */
[----:B------:R-:W-:Y:S01]  /*8110*/  FMUL R14, R5, R56 ;  /* 0x00000038050e7220 */ /* 0x000fe20000400000 */
[----:B------:R-:W-:Y:S01]  /*8120*/  F2FP.BF16.PACK_AB R15, R15, R6 ;  /* 0x000000060f0f723e */ /* 0x000fe200000010ff */
[----:B------:R-:W-:Y:S01]  /*8130*/  FMUL R18, R5, R58 ;  /* 0x0000003a05127220 */ /* 0x000fe20000400000 */
[----:B------:R-:W-:Y:S01]  /*8140*/  F2FP.BF16.PACK_AB R19, R19, R8 ;  /* 0x000000081313723e */ /* 0x000fe200000010ff */
[C---:B------:R-:W-:Y:S01]  /*8150*/  FMUL R12, R5.reuse, R34 ;  /* 0x00000022050c7220 */ /* 0x040fe20000400000 */
[----:B------:R-:W-:Y:S01]  /*8160*/  F2FP.BF16.PACK_AB R14, R14, R9 ;  /* 0x000000090e0e723e */ /* 0x000fe200000010ff */
[----:B------:R-:W-:Y:S01]  /*8170*/  FMUL R32, R5, R32 ;  /* 0x0000002005207220 */ /* 0x000fe20000400000 */
[----:B------:R-:W-:Y:S01]  /*8180*/  F2FP.BF16.PACK_AB R9, R41, R46 ;  /* 0x0000002e2909723e */ /* 0x000fe200000010ff */
[----:B------:R-:W-:Y:S01]  /*8190*/  FMUL R33, R5, R33 ;  /* 0x0000002105217220 */ /* 0x000fe20000400000 */
[----:B------:R-:W-:Y:S01]  /*81a0*/  F2FP.BF16.PACK_AB R8, R45, R48 ;  /* 0x000000302d08723e */ /* 0x000fe200000010ff */
[----:B------:R-:W-:-:S02]  /*81b0*/  FMUL R28, R5, R29 ;  /* 0x0000001d051c7220 */ /* 0x000fc40000400000 */
[C---:B------:R-:W-:Y:S01]  /*81c0*/  FMUL R26, R5.reuse, R25 ;  /* 0x00000019051a7220 */ /* 0x040fe20000400000 */
[----:B------:R-:W-:Y:S01]  /*81d0*/  F2FP.BF16.PACK_AB R12, R12, R33 ;  /* 0x000000210c0c723e */ /* 0x000fe200000010ff */
[----:B------:R-:W-:Y:S01]  /*81e0*/  FMUL R5, R5, R16 ;  /* 0x0000001005057220 */ /* 0x000fe20000400000 */
[----:B------:R-:W-:Y:S01]  /*81f0*/  F2FP.BF16.PACK_AB R16, R27, R32 ;  /* 0x000000201b10723e */ /* 0x000fe200000010ff */
[----:B------:R-:W-:Y:S01]  /*8200*/  IMAD.IADD R4, R21, 0x1, -R4 ;  /* 0x0000000115047824 */ /* 0x000fe200078e0a04 */
[----:B------:R-:W-:Y:S01]  /*8210*/  F2FP.BF16.PACK_AB R13, R13, R26 ;  /* 0x0000001a0d0d723e */ /* 0x000fe200000010ff */
[----:B------:R-:W-:Y:S01]  /*8220*/  FADD R26, R7, -1 ;  /* 0xbf800000071a7421 */ /* 0x000fe20000000000 */
[----:B------:R-:W-:Y:S01]  /*8230*/  F2FP.BF16.PACK_AB R18, R18, R5 ;  /* 0x000000051212723e */ /* 0x000fe200000010ff */
[----:B------:R-:W-:Y:S01]  /*8240*/  IMAD.MOV.U32 R5, RZ, RZ, 0x3dc6b27f ;  /* 0x3dc6b27fff057424 */ /* 0x000fe200078e00ff */
[----:B------:R-:W-:Y:S01]  /*8250*/  F2FP.BF16.PACK_AB R17, R17, R28 ;  /* 0x0000001c1111723e */ /* 0x000fe200000010ff */
[----:B------:R-:W-:Y:S01]  /*8260*/  FADD R25, R4, -1 ;  /* 0xbf80000004197421 */ /* 0x000fe20000000000 */
[----:B------:R0:W-:Y:S01]  /*8270*/  STS.128 [R24+0x1000], R12 ;  /* 0x0010000c18007388 */ /* 0x0001e20000000c00 */
[----:B------:R-:W-:Y:S01]  /*8280*/  @P2 MOV R28, 0x7f800000 ;  /* 0x7f800000001c2802 */ /* 0x000fe20000000f00 */
[----:B------:R-:W-:-:S02]  /*8290*/  IMAD.SHL.U32 R92, R92, 0x2, RZ ;  /* 0x000000025c5c7824 */ /* 0x000fc400078e00ff */
[CC--:B------:R-:W-:Y:S01]  /*82a0*/  FFMA.FTZ R4, R25.reuse, R5.reuse, -0.16845393180847167969 ;  /* 0xbe2c7f3019047423 */ /* 0x0c0fe20000010005 */
[----:B------:R1:W-:Y:S01]  /*82b0*/  STS.128 [R24], R16 ;  /* 0x0000001018007388 */ /* 0x0003e20000000c00 */
[C---:B------:R-:W-:Y:S02]  /*82c0*/  FFMA.FTZ R5, R26.reuse, R5, -0.16845393180847167969 ;  /* 0xbe2c7f301a057423 */ /* 0x040fe40000010005 */
[----:B------:R-:W-:Y:S01]  /*82d0*/  FFMA.FTZ R6, R25, R4, 0.1716887056827545166 ;  /* 0x3e2fcf2a19067423 */ /* 0x000fe20000010004 */
[----:B------:R-:W-:Y:S01]  /*82e0*/  F2FP.BF16.PACK_AB R4, R47, R38 ;  /* 0x000000262f04723e */ /* 0x000fe200000010ff */
[C---:B------:R-:W-:Y:S02]  /*82f0*/  FFMA.FTZ R5, R26.reuse, R5, 0.1716887056827545166 ;  /* 0x3e2fcf2a1a057423 */ /* 0x040fe40000010005 */
[C---:B------:R-:W-:Y:S02]  /*8300*/  FFMA.FTZ R6, R25.reuse, R6, -0.17900948226451873779 ;  /* 0xbe374e4319067423 */ /* 0x040fe40000010006 */
[----:B------:R-:W-:Y:S01]  /*8310*/  FFMA.FTZ R7, R26, R5, -0.17900948226451873779 ;  /* 0xbe374e431a077423 */ /* 0x000fe20000010005 */
[----:B------:R-:W-:Y:S01]  /*8320*/  F2FP.BF16.PACK_AB R5, R10, R43 ;  /* 0x0000002b0a05723e */ /* 0x000fe200000010ff */
[----:B------:R-:W-:Y:S01]  /*8330*/  FFMA.FTZ R10, R25, R6, 0.20512372255325317383 ;  /* 0x3e520bf4190a7423 */ /* 0x000fe20000010006 */
[----:B------:R-:W-:Y:S01]  /*8340*/  F2FP.BF16.PACK_AB R6, R23, R44 ;  /* 0x0000002c1706723e */ /* 0x000fe200000010ff */
[----:B0-----:R-:W-:-:S02]  /*8350*/  IMAD R14, R49, c[0x0][0x1c8], RZ ;  /* 0x00007200310e7a24 */ /* 0x001fc400078e02ff */
[----:B------:R-:W-:Y:S01]  /*8360*/  IMAD.MOV.U32 R23, RZ, RZ, c[0x0][0x1c8] ;  /* 0x00007200ff177624 */ /* 0x000fe200078e00ff */
[----:B-1----:R-:W-:Y:S01]  /*8370*/  LOP3.LUT R17, R20, 0x20, RZ, 0x3c, !PT ;  /* 0x0000002014117812 */ /* 0x002fe200078e3cff */
[----:B------:R-:W-:Y:S02]  /*8380*/  FFMA.FTZ R10, R25, R10, -0.24046532809734344482 ;  /* 0xbe763c8b190a7423 */ /* 0x000fe4000001000a */
[C---:B------:R-:W-:Y:S02]  /*8390*/  FFMA.FTZ R7, R26.reuse, R7, 0.20512372255325317383 ;  /* 0x3e520bf41a077423 */ /* 0x040fe40000010007 */
[----:B------:R-:W-:Y:S02]  /*83a0*/  IMAD R16, R23, 0x2, R14 ;  /* 0x0000000217107824 */ /* 0x000fe400078e020e */
[----:B------:R-:W-:Y:S01]  /*83b0*/  FFMA.FTZ R12, R25, R10, 0.28857114911079406738 ;  /* 0x3e93bf99190c7423 */ /* 0x000fe2000001000a */
[----:B------:R-:W-:Y:S01]  /*83c0*/  F2FP.BF16.PACK_AB R10, R11, R42 ;  /* 0x0000002a0b0a723e */ /* 0x000fe200000010ff */
[----:B------:R-:W-:-:S02]  /*83d0*/  FFMA.FTZ R7, R26, R7, -0.24046532809734344482 ;  /* 0xbe763c8b1a077423 */ /* 0x000fc40000010007 */
[----:B------:R-:W-:Y:S02]  /*83e0*/  IMAD R18, R23, 0x2, R16 ;  /* 0x0000000217127824 */ /* 0x000fe400078e0210 */
[----:B------:R-:W-:Y:S02]  /*83f0*/  FFMA.FTZ R12, R25, R12, -0.36067417263984680176 ;  /* 0xbeb8aa49190c7423 */ /* 0x000fe4000001000c */
[C---:B------:R-:W-:Y:S01]  /*8400*/  FFMA.FTZ R11, R26.reuse, R7, 0.28857114911079406738 ;  /* 0x3e93bf991a0b7423 */ /* 0x040fe20000010007 */
[----:B------:R-:W-:Y:S01]  /*8410*/  LEA R32, R23, R18, 0x1 ;  /* 0x0000001217207211 */ /* 0x000fe200078e08ff */
[----:B------:R-:W-:Y:S01]  /*8420*/  FFMA.FTZ R12, R25, R12, 0.48089820146560668945 ;  /* 0x3ef6384a190c7423 */ /* 0x000fe2000001000c */
[----:B------:R-:W-:Y:S01]  /*8430*/  F2FP.BF16.PACK_AB R7, R31, R40 ;  /* 0x000000281f07723e */ /* 0x000fe200000010ff */
[----:B------:R-:W-:Y:S01]  /*8440*/  FFMA.FTZ R13, R26, R11, -0.36067417263984680176 ;  /* 0xbeb8aa491a0d7423 */ /* 0x000fe2000001000b */
[----:B------:R-:W-:Y:S01]  /*8450*/  F2FP.BF16.PACK_AB R11, R30, R39 ;  /* 0x000000271e0b723e */ /* 0x000fe200000010ff */
[----:B------:R-:W-:-:S02]  /*8460*/  FFMA.FTZ R12, R25, R12, -0.72134751081466674805 ;  /* 0xbf38aa3b190c7423 */ /* 0x000fc4000001000c */
[----:B------:R-:W-:Y:S01]  /*8470*/  IMAD R40, R23, 0x2, R32 ;  /* 0x0000000217287824 */ /* 0x000fe200078e0220 */
[----:B------:R-:W-:Y:S01]  /*8480*/  STS.128 [R24+0x80], R4 ;  /* 0x0000800418007388 */ /* 0x000fe20000000c00 */
[C---:B------:R-:W-:Y:S02]  /*8490*/  FFMA.FTZ R13, R26.reuse, R13, 0.48089820146560668945 ;  /* 0x3ef6384a1a0d7423 */ /* 0x040fe4000001000d */
[----:B------:R-:W-:Y:S01]  /*84a0*/  FMUL R12, R25, R12 ;  /* 0x0000000c190c7220 */ /* 0x000fe20000400000 */
[----:B------:R0:W-:Y:S01]  /*84b0*/  STS.128 [R24+0x1080], R8 ;  /* 0x0010800818007388 */ /* 0x0001e20000000c00 */
[----:B------:R-:W-:Y:S02]  /*84c0*/  IMAD R42, R23, 0x2, R40 ;  /* 0x00000002172a7824 */ /* 0x000fe400078e0228 */
[----:B------:R-:W-:Y:S02]  /*84d0*/  FFMA.FTZ R13, R26, R13, -0.72134751081466674805 ;  /* 0xbf38aa3b1a0d7423 */ /* 0x000fe4000001000d */
[----:B------:R-:W-:-:S02]  /*84e0*/  FMUL R12, R25, R12 ;  /* 0x0000000c190c7220 */ /* 0x000fc40000400000 */
[----:B------:R-:W-:Y:S02]  /*84f0*/  IMAD R44, R23, 0x2, R42 ;  /* 0x00000002172c7824 */ /* 0x000fe400078e022a */
[C---:B------:R-:W-:Y:S02]  /*8500*/  FMUL R13, R26.reuse, R13 ;  /* 0x0000000d1a0d7220 */ /* 0x040fe40000400000 */
[----:B------:R-:W-:Y:S02]  /*8510*/  FFMA.FTZ R25, R25, 1.4426950216293334961, R12 ;  /* 0x3fb8aa3b19197823 */ /* 0x000fe4000001000c */
[C---:B------:R-:W-:Y:S02]  /*8520*/  IMAD R12, R23.reuse, 0x2, R44 ;  /* 0x00000002170c7824 */ /* 0x040fe400078e022c */
[----:B------:R-:W-:Y:S01]  /*8530*/  FMUL R13, R26, R13 ;  /* 0x0000000d1a0d7220 */ /* 0x000fe20000400000 */
[----:B0-----:R-:W-:Y:S01]  /*8540*/  LOP3.LUT R8, R20, 0x60, RZ, 0x3c, !PT ;  /* 0x0000006014087812 */ /* 0x001fe200078e3cff */
[----:B------:R-:W-:Y:S01]  /*8550*/  IMAD R46, R23, 0x2, R12 ;  /* 0x00000002172e7824 */ /* 0x000fe200078e020c */
[----:B------:R-:W-:Y:S01]  /*8560*/  BAR.SYNC.DEFER_BLOCKING 0x0 ;  /* 0x0000000000007b1d */ /* 0x000fe20000010000 */
[----:B------:R-:W-:Y:S01]  /*8570*/  FFMA.FTZ R26, R26, 1.4426950216293334961, R13 ;  /* 0x3fb8aa3b1a1a7823 */ /* 0x000fe2000001000d */
[----:B------:R-:W-:Y:S01]  /*8580*/  LOP3.LUT R13, R20, 0x40, RZ, 0x3c, !PT ;  /* 0x00000040140d7812 */ /* 0x000fe200078e3cff */
[----:B------:R-:W-:-:S02]  /*8590*/  @P3 IMAD.MOV.U32 R5, RZ, RZ, 0x7f800000 ;  /* 0x7f800000ff053424 */ /* 0x000fc400078e00ff */
[----:B------:R-:W-:Y:S02]  /*85a0*/  IMAD R48, R23, 0x2, R46 ;  /* 0x0000000217307824 */ /* 0x000fe400078e022e */
[----:B------:R-:W-:Y:S02]  /*85b0*/  FADD R62, R62, R25 ;  /* 0x000000193e3e7221 */ /* 0x000fe40000000000 */
[----:B------:R-:W-:Y:S01]  /*85c0*/  FADD R63, R63, R26 ;  /* 0x0000001a3f3f7221 */ /* 0x000fe20000000000 */
[----:B------:R-:W-:Y:S01]  /*85d0*/  LEA R26, P4, R16, R2, 0x1 ;  /* 0x00000002101a7211 */ /* 0x000fe200078808ff */
[----:B------:R-:W-:Y:S01]  /*85e0*/  @P2 FFMA.FTZ R62, R21, R28, +INF ;  /* 0x7f800000153e2423 */ /* 0x000fe2000001001c */
[C---:B------:R-:W-:Y:S01]  /*85f0*/  FSETP.NEU.AND P2, PT, R22.reuse, RZ, PT ;  /* 0x000000ff1600720b */ /* 0x040fe20003f4d000 */
[----:B------:R-:W-:Y:S01]  /*8600*/  @P3 FFMA.FTZ R63, R22, R5, +INF ;  /* 0x7f800000163f3423 */ /* 0x000fe20000010005 */
[----:B------:R-:W-:Y:S01]  /*8610*/  LEA R24, P3, R14, R2, 0x1 ;  /* 0x000000020e187211 */ /* 0x000fe200078608ff */
[----:B------:R-:W-:Y:S01]  /*8620*/  IMAD R22, R23, 0x2, R48 ;  /* 0x0000000217167824 */ /* 0x000fe200078e0230 */
[----:B------:R-:W-:-:S02]  /*8630*/  LEA.HI.X.SX32 R27, R16, R3, 0x1, P4 ;  /* 0x00000003101b7211 */ /* 0x000fc400020f0eff */
[-C--:B------:R-:W-:Y:S02]  /*8640*/  LEA.HI.X.SX32 R25, R14, R3.reuse, 0x1, P3 ;  /* 0x000000030e197211 */ /* 0x080fe400018f0eff */
[C---:B------:R-:W-:Y:S02]  /*8650*/  LEA R52, R23.reuse, R22, 0x1 ;  /* 0x0000001617347211 */ /* 0x040fe400078e08ff */
[-C--:B------:R-:W-:Y:S02]  /*8660*/  LEA R30, P3, R32, R2.reuse, 0x1 ;  /* 0x00000002201e7211 */ /* 0x080fe400078608ff */
[-C--:B------:R-:W-:Y:S01]  /*8670*/  LEA R28, P5, R18, R2.reuse, 0x1 ;  /* 0x00000002121c7211 */ /* 0x080fe200078a08ff */
[C---:B------:R-:W-:Y:S01]  /*8680*/  IMAD R54, R23.reuse, 0x2, R52 ;  /* 0x0000000217367824 */ /* 0x040fe200078e0234 */
[-C--:B------:R-:W-:Y:S01]  /*8690*/  LEA.HI.X.SX32 R31, R32, R3.reuse, 0x1, P3 ;  /* 0x00000003201f7211 */ /* 0x080fe200018f0eff */
[----:B------:R-:W0:Y:S01]  /*86a0*/  LDS.128 R4, [R20] ;  /* 0x0000000014047984 */ /* 0x000e220000000c00 */
[-C--:B------:R-:W-:Y:S01]  /*86b0*/  LEA R34, P3, R40, R2.reuse, 0x1 ;  /* 0x0000000228227211 */ /* 0x080fe200078608ff */
[C---:B------:R-:W-:Y:S01]  /*86c0*/  IMAD R56, R23.reuse, 0x2, R54 ;  /* 0x0000000217387824 */ /* 0x040fe200078e0236 */
[----:B------:R-:W-:Y:S01]  /*86d0*/  LEA R32, P4, R42, R2, 0x1 ;  /* 0x000000022a207211 */ /* 0x000fe200078808ff */
[----:B------:R-:W-:Y:S01]  /*86e0*/  LDS.128 R8, [R8] ;  /* 0x0000000008087984 */ /* 0x000fe20000000c00 */
[-C--:B------:R-:W-:Y:S01]  /*86f0*/  LEA.HI.X.SX32 R35, R40, R3.reuse, 0x1, P3 ;  /* 0x0000000328237211 */ /* 0x080fe200018f0eff */
[----:B------:R-:W-:Y:S01]  /*8700*/  IMAD R58, R23, 0x2, R56 ;  /* 0x00000002173a7824 */ /* 0x000fe200078e0238 */
[----:B------:R-:W-:-:S02]  /*8710*/  LEA.HI.X.SX32 R33, R42, R3, 0x1, P4 ;  /* 0x000000032a217211 */ /* 0x000fc400020f0eff */
[-C--:B------:R-:W-:Y:S01]  /*8720*/  LEA R42, P3, R12, R2.reuse, 0x1 ;  /* 0x000000020c2a7211 */ /* 0x080fe200078608ff */
[C---:B------:R-:W-:Y:S01]  /*8730*/  IMAD R60, R23.reuse, 0x2, R58 ;  /* 0x00000002173c7824 */ /* 0x040fe200078e023a */
[-C--:B------:R-:W-:Y:S02]  /*8740*/  LEA.HI.X.SX32 R29, R18, R3.reuse, 0x1, P5 ;  /* 0x00000003121d7211 */ /* 0x080fe400028f0eff */
[----:B------:R-:W-:Y:S01]  /*8750*/  LEA R38, P5, R44, R2, 0x1 ;  /* 0x000000022c267211 */ /* 0x000fe200078a08ff */
[----:B------:R-:W1:Y:S01]  /*8760*/  LDS.128 R16, [R17] ;  /* 0x0000000011107984 */ /* 0x000e620000000c00 */
[C---:B------:R-:W-:Y:S02]  /*8770*/  LEA R64, R23.reuse, R60, 0x1 ;  /* 0x0000003c17407211 */ /* 0x040fe400078e08ff */
[-C--:B------:R-:W-:Y:S02]  /*8780*/  LEA.HI.X.SX32 R43, R12, R3.reuse, 0x1, P3 ;  /* 0x000000030c2b7211 */ /* 0x080fe400018f0eff */
[----:B------:R-:W2:Y:S01]  /*8790*/  LDS.128 R12, [R13] ;  /* 0x000000000d0c7984 */ /* 0x000ea20000000c00 */
[----:B------:R-:W-:Y:S01]  /*87a0*/  IMAD R66, R23, 0x2, R64 ;  /* 0x0000000217427824 */ /* 0x000fe200078e0240 */
[----:B------:R-:W-:-:S02]  /*87b0*/  LEA.HI.X.SX32 R39, R44, R3, 0x1, P5 ;  /* 0x000000032c277211 */ /* 0x000fc400028f0eff */
[-C--:B------:R-:W-:Y:S01]  /*87c0*/  LEA R44, P3, R48, R2.reuse, 0x1 ;  /* 0x00000002302c7211 */ /* 0x080fe200078608ff */
[C---:B------:R-:W-:Y:S01]  /*87d0*/  IMAD R68, R23.reuse, 0x2, R66 ;  /* 0x0000000217447824 */ /* 0x040fe200078e0242 */
[-C--:B------:R-:W-:Y:S02]  /*87e0*/  LEA R40, P4, R46, R2.reuse, 0x1 ;  /* 0x000000022e287211 */ /* 0x080fe400078808ff */
[-C--:B------:R-:W-:Y:S01]  /*87f0*/  LEA.HI.X.SX32 R45, R48, R3.reuse, 0x1, P3 ;  /* 0x00000003302d7211 */ /* 0x080fe200018f0eff */
[C---:B------:R-:W-:Y:S01]  /*8800*/  IMAD R70, R23.reuse, 0x2, R68 ;  /* 0x0000000217467824 */ /* 0x040fe200078e0244 */
[----:B------:R-:W-:Y:S02]  /*8810*/  LEA R50, P3, R22, R2, 0x1 ;  /* 0x0000000216327211 */ /* 0x000fe400078608ff */
[-C--:B------:R-:W-:Y:S01]  /*8820*/  LEA.HI.X.SX32 R41, R46, R3.reuse, 0x1, P4 ;  /* 0x000000032e297211 */ /* 0x080fe200020f0eff */
[----:B------:R-:W-:Y:S01]  /*8830*/  IMAD R72, R23, 0x2, R70 ;  /* 0x0000000217487824 */ /* 0x000fe200078e0246 */
[----:B------:R-:W-:-:S02]  /*8840*/  LEA.HI.X.SX32 R51, R22, R3, 0x1, P3 ;  /* 0x0000000316337211 */ /* 0x000fc400018f0eff */
[----:B------:R-:W-:Y:S02]  /*8850*/  LEA R48, P4, R52, R2, 0x1 ;  /* 0x0000000234307211 */ /* 0x000fe400078808ff */
[C---:B------:R-:W-:Y:S02]  /*8860*/  LEA R22, R23.reuse, R72, 0x1 ;  /* 0x0000004817167211 */ /* 0x040fe400078e08ff */
[-C--:B------:R-:W-:Y:S01]  /*8870*/  LEA R46, P5, R54, R2.reuse, 0x1 ;  /* 0x00000002362e7211 */ /* 0x080fe200078a08ff */
[----:B0-----:R0:W-:Y:S01]  /*8880*/  STG.E.U16 [R24.64], R4 ;  /* 0x0000000418007986 */ /* 0x0011e2000c101506 */
[-C--:B------:R-:W-:Y:S01]  /*8890*/  LEA.HI.X.SX32 R49, R52, R3.reuse, 0x1, P4 ;  /* 0x0000000334317211 */ /* 0x080fe200020f0eff */
[C---:B------:R-:W-:Y:S01]  /*88a0*/  IMAD R76, R23.reuse, 0x2, R22 ;  /* 0x00000002174c7824 */ /* 0x040fe200078e0216 */
[----:B------:R-:W-:Y:S02]  /*88b0*/  LEA.HI.X.SX32 R47, R54, R3, 0x1, P5 ;  /* 0x00000003362f7211 */ /* 0x000fe400028f0eff */
[-C--:B------:R-:W-:Y:S01]  /*88c0*/  LEA R20, P3, R56, R2.reuse, 0x1 ;  /* 0x0000000238147211 */ /* 0x080fe200078608ff */
[----:B------:R-:W-:Y:S01]  /*88d0*/  IMAD R78, R23, 0x2, R76 ;  /* 0x00000002174e7824 */ /* 0x000fe200078e024c */
[----:B------:R-:W-:-:S02]  /*88e0*/  LEA R52, P5, R60, R2, 0x1 ;  /* 0x000000023c347211 */ /* 0x000fc400078a08ff */
[-C--:B------:R-:W-:Y:S01]  /*88f0*/  LEA.HI.X.SX32 R21, R56, R3.reuse, 0x1, P3 ;  /* 0x0000000338157211 */ /* 0x080fe200018f0eff */
[C---:B------:R-:W-:Y:S01]  /*8900*/  IMAD R80, R23.reuse, 0x2, R78 ;  /* 0x0000000217507824 */ /* 0x040fe200078e024e */
[-C--:B------:R-:W-:Y:S02]  /*8910*/  LEA.HI.X.SX32 R53, R60, R3.reuse, 0x1, P5 ;  /* 0x000000033c357211 */ /* 0x080fe400028f0eff */
[-C--:B------:R-:W-:Y:S01]  /*8920*/  LEA R60, P3, R64, R2.reuse, 0x1 ;  /* 0x00000002403c7211 */ /* 0x080fe200078608ff */
[----:B------:R-:W-:Y:S01]  /*8930*/  IMAD R82, R23, 0x2, R80 ;  /* 0x0000000217527824 */ /* 0x000fe200078e0250 */
[-C--:B------:R-:W-:Y:S01]  /*8940*/  LEA R56, P5, R68, R2.reuse, 0x1 ;  /* 0x0000000244387211 */ /* 0x080fe200078a08ff */
[----:B-1----:R1:W-:Y:S01]  /*8950*/  STG.E.U16 [R26.64], R16 ;  /* 0x000000101a007986 */ /* 0x0023e2000c101506 */
[----:B------:R-:W-:Y:S02]  /*8960*/  LEA R54, P4, R58, R2, 0x1 ;  /* 0x000000023a367211 */ /* 0x000fe400078808ff */
[-C--:B------:R-:W-:Y:S01]  /*8970*/  LEA.HI.X.SX32 R61, R64, R3.reuse, 0x1, P3 ;  /* 0x00000003403d7211 */ /* 0x080fe200018f0eff */
[----:B--2---:R2:W-:Y:S01]  /*8980*/  STG.E.U16 [R28.64], R12 ;  /* 0x0000000c1c007986 */ /* 0x0045e2000c101506 */
[----:B------:R-:W-:-:S02]  /*8990*/  LEA.HI.X.SX32 R57, R68, R3, 0x1, P5 ;  /* 0x0000000344397211 */ /* 0x000fc400028f0eff */
[----:B------:R-:W-:Y:S01]  /*89a0*/  LEA R64, P5, R22, R2, 0x1 ;  /* 0x0000000216407211 */ /* 0x000fe200078a08ff */
[----:B------:R3:W-:Y:S01]  /*89b0*/  STG.E.U16 [R30.64], R8 ;  /* 0x000000081e007986 */ /* 0x0007e2000c101506 */
[C---:B------:R-:W-:Y:S02]  /*89c0*/  LEA R84, R23.reuse, R82, 0x1 ;  /* 0x0000005217547211 */ /* 0x040fe400078e08ff */
[-C--:B------:R-:W-:Y:S02]  /*89d0*/  LEA.HI.X.SX32 R55, R58, R3.reuse, 0x1, P4 ;  /* 0x000000033a377211 */ /* 0x080fe400020f0eff */
[----:B0-----:R-:W-:Y:S02]  /*89e0*/  PRMT R25, R4, 0x7632, R25 ;  /* 0x0000763204197816 */ /* 0x001fe40000000019 */
[-C--:B------:R-:W-:Y:S02]  /*89f0*/  LEA R58, P4, R66, R2.reuse, 0x1 ;  /* 0x00000002423a7211 */ /* 0x080fe400078808ff */
[-C--:B------:R-:W-:Y:S01]  /*8a00*/  LEA.HI.X.SX32 R65, R22, R3.reuse, 0x1, P5 ;  /* 0x0000000316417211 */ /* 0x080fe200028f0eff */
[C---:B------:R-:W-:Y:S01]  /*8a10*/  IMAD R22, R23.reuse, 0x2, R84 ;  /* 0x0000000217167824 */ /* 0x040fe200078e0254 */
[----:B-1----:R-:W-:Y:S01]  /*8a20*/  PRMT R27, R16, 0x7632, R27 ;  /* 0x00007632101b7816 */ /* 0x002fe2000000001b */
[----:B------:R-:W-:Y:S01]  /*8a30*/  STG.E.U16 [R34.64], R25 ;  /* 0x0000001922007986 */ /* 0x000fe2000c101506 */
[----:B--2---:R-:W-:Y:S01]  /*8a40*/  PRMT R29, R12, 0x7632, R29 ;  /* 0x000076320c1d7816 */ /* 0x004fe2000000001d */
[C---:B------:R-:W-:Y:S01]  /*8a50*/  IMAD R86, R23.reuse, 0x2, R22 ;  /* 0x0000000217567824 */ /* 0x040fe200078e0216 */
[----:B---3--:R-:W-:Y:S01]  /*8a60*/  PRMT R31, R8, 0x7632, R31 ;  /* 0x00007632081f7816 */ /* 0x008fe2000000001f */
[----:B------:R0:W-:Y:S01]  /*8a70*/  STG.E.U16 [R32.64], R27 ;  /* 0x0000001b20007986 */ /* 0x0001e2000c101506 */
[-C--:B------:R-:W-:Y:S01]  /*8a80*/  LEA.HI.X.SX32 R59, R66, R3.reuse, 0x1, P4 ;  /* 0x00000003423b7211 */ /* 0x080fe200020f0eff */
[C---:B------:R-:W-:Y:S01]  /*8a90*/  IMAD R88, R23.reuse, 0x2, R86 ;  /* 0x0000000217587824 */ /* 0x040fe200078e0256 */
[-C--:B------:R-:W-:Y:S01]  /*8aa0*/  LEA R68, P3, R70, R2.reuse, 0x1 ;  /* 0x0000000246447211 */ /* 0x080fe200078608ff */
[----:B------:R-:W-:Y:S01]  /*8ab0*/  STG.E.U16 [R38.64], R29 ;  /* 0x0000001d26007986 */ /* 0x000fe2000c101506 */
[----:B------:R-:W-:Y:S01]  /*8ac0*/  LEA R66, P4, R72, R2, 0x1 ;  /* 0x0000000248427211 */ /* 0x000fe200078808ff */
[----:B------:R-:W-:Y:S01]  /*8ad0*/  IMAD R90, R23, 0x2, R88 ;  /* 0x00000002175a7824 */ /* 0x000fe200078e0258 */
[----:B------:R-:W-:Y:S01]  /*8ae0*/  PRMT R4, R5, 0x7632, R4 ;  /* 0x0000763205047816 */ /* 0x000fe20000000004 */
[----:B------:R-:W-:Y:S01]  /*8af0*/  STG.E.U16 [R42.64], R31 ;  /* 0x0000001f2a007986 */ /* 0x000fe2000c101506 */
[----:B------:R-:W-:-:S02]  /*8b00*/  LEA.HI.X.SX32 R69, R70, R3, 0x1, P3 ;  /* 0x0000000346457211 */ /* 0x000fc400018f0eff */
[----:B------:R-:W-:Y:S01]  /*8b10*/  PRMT R8, R17, 0x7632, R8 ;  /* 0x0000763211087816 */ /* 0x000fe20000000008 */
[----:B------:R-:W-:Y:S01]  /*8b20*/  STG.E.U16 [R40.64], R5 ;  /* 0x0000000528007986 */ /* 0x000fe2000c101506 */
[----:B------:R-:W-:Y:S02]  /*8b30*/  LEA.HI.X.SX32 R67, R72, R3, 0x1, P4 ;  /* 0x0000000348437211 */ /* 0x000fe400020f0eff */
[-C--:B------:R-:W-:Y:S01]  /*8b40*/  LEA R74, P3, R76, R2.reuse, 0x1 ;  /* 0x000000024c4a7211 */ /* 0x080fe200078608ff */
[----:B------:R-:W-:Y:S01]  /*8b50*/  STG.E.U16 [R44.64], R17 ;  /* 0x000000112c007986 */ /* 0x000fe2000c101506 */
[-C--:B------:R-:W-:Y:S02]  /*8b60*/  LEA R70, P5, R80, R2.reuse, 0x1 ;  /* 0x0000000250467211 */ /* 0x080fe400078a08ff */
[----:B------:R-:W-:Y:S01]  /*8b70*/  PRMT R12, R13, 0x7632, R12 ;  /* 0x000076320d0c7816 */ /* 0x000fe2000000000c */
[----:B------:R-:W-:Y:S01]  /*8b80*/  STG.E.U16 [R50.64], R13 ;  /* 0x0000000d32007986 */ /* 0x000fe2000c101506 */
[----:B------:R-:W-:-:S02]  /*8b90*/  LEA R72, P4, R78, R2, 0x1 ;  /* 0x000000024e487211 */ /* 0x000fc400078808ff */
[----:B------:R-:W-:Y:S01]  /*8ba0*/  PRMT R26, R9, 0x7632, R26 ;  /* 0x00007632091a7816 */ /* 0x000fe2000000001a */
[----:B------:R-:W-:Y:S01]  /*8bb0*/  STG.E.U16 [R48.64], R9 ;  /* 0x0000000930007986 */ /* 0x000fe2000c101506 */
[-C--:B------:R-:W-:Y:S02]  /*8bc0*/  LEA.HI.X.SX32 R75, R76, R3.reuse, 0x1, P3 ;  /* 0x000000034c4b7211 */ /* 0x080fe400018f0eff */
[-C--:B------:R-:W-:Y:S01]  /*8bd0*/  LEA.HI.X.SX32 R71, R80, R3.reuse, 0x1, P5 ;  /* 0x0000000350477211 */ /* 0x080fe200028f0eff */
[----:B------:R1:W-:Y:S01]  /*8be0*/  STG.E.U16 [R46.64], R4 ;  /* 0x000000042e007986 */ /* 0x0003e2000c101506 */
[----:B------:R-:W-:Y:S02]  /*8bf0*/  LEA.HI.X.SX32 R73, R78, R3, 0x1, P4 ;  /* 0x000000034e497211 */ /* 0x000fe400020f0eff */
[-C--:B------:R-:W-:Y:S01]  /*8c00*/  LEA R80, P3, R82, R2.reuse, 0x1 ;  /* 0x0000000252507211 */ /* 0x080fe200078608ff */
[----:B------:R2:W-:Y:S01]  /*8c10*/  STG.E.U16 [R20.64], R8 ;  /* 0x0000000814007986 */ /* 0x0005e2000c101506 */
[----:B------:R-:W-:-:S02]  /*8c20*/  LEA R78, P4, R84, R2, 0x1 ;  /* 0x00000002544e7211 */ /* 0x000fc400078808ff */
[----:B0-----:R-:W-:Y:S01]  /*8c30*/  PRMT R33, R6, 0x7632, R33 ;  /* 0x0000763206217816 */ /* 0x001fe20000000021 */
[----:B------:R-:W-:Y:S01]  /*8c40*/  STG.E.U16 [R54.64], R12 ;  /* 0x0000000c36007986 */ /* 0x000fe2000c101506 */
[----:B------:R-:W-:Y:S02]  /*8c50*/  LEA R76, P5, R22, R2, 0x1 ;  /* 0x00000002164c7211 */ /* 0x000fe400078a08ff */
[----:B------:R-:W-:Y:S01]  /*8c60*/  PRMT R32, R18, 0x7632, R32 ;  /* 0x0000763212207816 */ /* 0x000fe20000000020 */
[----:B------:R-:W-:Y:S01]  /*8c70*/  STG.E.U16 [R52.64], R26 ;  /* 0x0000001a34007986 */ /* 0x000fe2000c101506 */
[----:B-1----:R-:W-:Y:S02]  /*8c80*/  PRMT R4, R14, 0x7632, R4 ;  /* 0x000076320e047816 */ /* 0x002fe40000000004 */
[----:B------:R-:W-:Y:S01]  /*8c90*/  LEA.HI.X.SX32 R81, R82, R3, 0x1, P3 ;  /* 0x0000000352517211 */ /* 0x000fe200018f0eff */
[----:B------:R0:W-:Y:S01]  /*8ca0*/  STG.E.U16 [R60.64], R6 ;  /* 0x000000063c007986 */ /* 0x0001e2000c101506 */
[----:B------:R-:W-:-:S02]  /*8cb0*/  LEA R87, R23, R90, 0x1 ;  /* 0x0000005a17577211 */ /* 0x000fc400078e08ff */
[----:B--2---:R-:W-:Y:S01]  /*8cc0*/  PRMT R8, R10, 0x7632, R8 ;  /* 0x000076320a087816 */ /* 0x004fe20000000008 */
[----:B------:R-:W-:Y:S01]  /*8cd0*/  STG.E.U16 [R58.64], R18 ;  /* 0x000000123a007986 */ /* 0x000fe2000c101506 */
[-C--:B------:R-:W-:Y:S02]  /*8ce0*/  LEA.HI.X.SX32 R79, R84, R3.reuse, 0x1, P4 ;  /* 0x00000003544f7211 */ /* 0x080fe400020f0eff */
[-C--:B------:R-:W-:Y:S01]  /*8cf0*/  LEA R82, P3, R86, R2.reuse, 0x1 ;  /* 0x0000000256527211 */ /* 0x080fe200078608ff */
[----:B------:R-:W-:Y:S01]  /*8d00*/  STG.E.U16 [R56.64], R14 ;  /* 0x0000000e38007986 */ /* 0x000fe2000c101506 */
[----:B------:R-:W-:Y:S02]  /*8d10*/  LEA.HI.X.SX32 R77, R22, R3, 0x1, P5 ;  /* 0x00000003164d7211 */ /* 0x000fe400028f0eff */
[-C--:B------:R-:W-:Y:S01]  /*8d20*/  LEA R84, P4, R88, R2.reuse, 0x1 ;  /* 0x0000000258547211 */ /* 0x080fe200078808ff */
[----:B------:R-:W-:Y:S01]  /*8d30*/  STG.E.U16 [R68.64], R10 ;  /* 0x0000000a44007986 */ /* 0x000fe2000c101506 */
[----:B------:R-:W-:-:S02]  /*8d40*/  LEA R22, P5, R90, R2, 0x1 ;  /* 0x000000025a167211 */ /* 0x000fc400078a08ff */
[----:B------:R-:W-:Y:S01]  /*8d50*/  LEA R2, P6, R87, R2, 0x1 ;  /* 0x0000000257027211 */ /* 0x000fe200078c08ff */
[----:B------:R-:W-:Y:S01]  /*8d60*/  STG.E.U16 [R66.64], R33 ;  /* 0x0000002142007986 */ /* 0x000fe2000c101506 */
[-C--:B------:R-:W-:Y:S02]  /*8d70*/  LEA.HI.X.SX32 R83, R86, R3.reuse, 0x1, P3 ;  /* 0x0000000356537211 */ /* 0x080fe400018f0eff */
[----:B------:R-:W-:Y:S01]  /*8d80*/  PRMT R41, R7, 0x7632, R41 ;  /* 0x0000763207297816 */ /* 0x000fe20000000029 */
[----:B------:R-:W-:Y:S01]  /*8d90*/  STG.E.U16 [R64.64], R32 ;  /* 0x0000002040007986 */ /* 0x000fe2000c101506 */
[-C--:B------:R-:W-:Y:S02]  /*8da0*/  LEA.HI.X.SX32 R85, R88, R3.reuse, 0x1, P4 ;  /* 0x0000000358557211 */ /* 0x080fe400020f0eff */
[----:B------:R-:W-:Y:S01]  /*8db0*/  PRMT R42, R19, 0x7632, R42 ;  /* 0x00007632132a7816 */ /* 0x000fe2000000002a */
[----:B------:R1:W-:Y:S01]  /*8dc0*/  STG.E.U16 [R74.64], R4 ;  /* 0x000000044a007986 */ /* 0x0003e2000c101506 */
[----:B------:R-:W-:-:S02]  /*8dd0*/  LEA.HI.X.SX32 R23, R90, R3, 0x1, P5 ;  /* 0x000000035a177211 */ /* 0x000fc400028f0eff */
[----:B0-----:R-:W-:Y:S01]  /*8de0*/  PRMT R6, R15, 0x7632, R6 ;  /* 0x000076320f067816 */ /* 0x001fe20000000006 */
[----:B------:R0:W-:Y:S01]  /*8df0*/  STG.E.U16 [R72.64], R8 ;  /* 0x0000000848007986 */ /* 0x0001e2000c101506 */
[----:B------:R-:W-:Y:S02]  /*8e00*/  LEA.HI.X.SX32 R3, R87, R3, 0x1, P6 ;  /* 0x0000000357037211 */ /* 0x000fe400030f0eff */
[----:B------:R-:W-:Y:S01]  /*8e10*/  PRMT R9, R11, 0x7632, R9 ;  /* 0x000076320b097816 */ /* 0x000fe20000000009 */
[----:B------:R0:W-:Y:S01]  /*8e20*/  STG.E.U16 [R70.64], R7 ;  /* 0x0000000746007986 */ /* 0x0001e2000c101506 */
[----:B------:R-:W-:-:S03]  /*8e30*/  FSEL R5, R62, -INF , P1 ;  /* 0xff8000003e057808 */ /* 0x000fc60000800000 */
[----:B------:R0:W-:Y:S01]  /*8e40*/  STG.E.U16 [R80.64], R19 ;  /* 0x0000001350007986 */ /* 0x0001e2000c101506 */
[----:B-1----:R-:W-:Y:S01]  /*8e50*/  FSEL R4, R63, -INF , P2 ;  /* 0xff8000003f047808 */ /* 0x002fe20001000000 */
[----:B------:R-:W-:Y:S02]  /*8e60*/  FFMA R36, R5, 0.69314718246459960938, R36 ;  /* 0x3f31721805247823 */ /* 0x000fe40000000024 */
[----:B------:R0:W-:Y:S02]  /*8e70*/  STG.E.U16 [R78.64], R15 ;  /* 0x0000000f4e007986 */ /* 0x0001e4000c101506 */
[----:B------:R-:W-:Y:S01]  /*8e80*/  FFMA R37, R4, 0.69314718246459960938, R37 ;  /* 0x3f31721804257823 */ /* 0x000fe20000000025 */
[----:B------:R-:W-:Y:S01]  /*8e90*/  LOP3.LUT R4, R92, 0x3f8, RZ, 0xc0, !PT ;  /* 0x000003f85c047812 */ /* 0x000fe200078ec0ff */
[----:B------:R0:W-:Y:S04]  /*8ea0*/  STG.E.U16 [R76.64], R11 ;  /* 0x0000000b4c007986 */ /* 0x0001e8000c101506 */
[----:B------:R0:W-:Y:S04]  /*8eb0*/  STG.E.U16 [R82.64], R41 ;  /* 0x0000002952007986 */ /* 0x0001e8000c101506 */
[----:B------:R0:W-:Y:S04]  /*8ec0*/  STG.E.U16 [R84.64], R42 ;  /* 0x0000002a54007986 */ /* 0x0001e8000c101506 */
[----:B------:R0:W-:Y:S04]  /*8ed0*/  STG.E.U16 [R22.64], R6 ;  /* 0x0000000616007986 */ /* 0x0001e8000c101506 */
[----:B------:R0:W-:Y:S04]  /*8ee0*/  STG.E.U16 [R2.64], R9 ;  /* 0x0000000902007986 */ /* 0x0001e8000c101506 */
[----:B------:R-:W-:Y:S06]  /*8ef0*/  BAR.SYNC.DEFER_BLOCKING 0x0 ;  /* 0x0000000000007b1d */ /* 0x000fec0000010000 */
[----:B------:R0:W-:Y:S04]  /*8f00*/  STS.64 [R4], R36 ;  /* 0x0000002404007388 */ /* 0x0001e80000000a00 */
[----:B------:R-:W-:Y:S06]  /*8f10*/  BAR.SYNC.DEFER_BLOCKING 0x0 ;  /* 0x0000000000007b1d */ /* 0x000fec0000010000 */
[----:B------:R-:W-:Y:S05]  /*8f20*/  @P0 EXIT ;  /* 0x000000000000094d */ /* 0x000fea0003800000 */
[----:B0-----:R-:W0:Y:S01]  /*8f30*/  LDS R7, [R0] ;  /* 0x0000000000077984 */ /* 0x001e220000000800 */
[----:B------:R-:W-:-:S02]  /*8f40*/  IMAD R2, R91, c[0x0][0x1cc], RZ ;  /* 0x000073005b027a24 */ /* 0x000fc400078e02ff */
[C---:B------:R-:W-:Y:S02]  /*8f50*/  IMAD.SHL.U32 R6, R89.reuse, 0x4, RZ ;  /* 0x0000000459067824 */ /* 0x040fe400078e00ff */
[----:B------:R-:W-:Y:S02]  /*8f60*/  IMAD.SHL.U32 R3, R2, 0x4, RZ ;  /* 0x0000000402037824 */ /* 0x000fe400078e00ff */
[----:B------:R-:W-:-:S04]  /*8f70*/  IMAD.HI R5, R89, 0x4, RZ ;  /* 0x0000000459057827 */ /* 0x000fc800078e02ff */
[----:B------:R-:W-:Y:S01]  /*8f80*/  IMAD.HI R4, R2, 0x4, RZ ;  /* 0x0000000402047827 */ /* 0x000fe200078e02ff */
[----:B------:R-:W-:-:S04]  /*8f90*/  IADD3 R2, P0, P1, R6, c[0x0][0x180], R3 ;  /* 0x0000600006027a10 */ /* 0x000fc8000791e003 */
[----:B------:R-:W-:-:S05]  /*8fa0*/  IADD3.X R3, R5, c[0x0][0x184], R4, P0, P1 ;  /* 0x0000610005037a10 */ /* 0x000fca00007e2404 */
[----:B0-----:R-:W-:Y:S01]  /*8fb0*/  STG.E [R2.64], R7 ;  /* 0x0000000702007986 */ /* 0x001fe2000c101906 */
[----:B------:R-:W-:Y:S05]  /*8fc0*/  EXIT ;  /* 0x000000000000794d */ /* 0x000fea0003800000 */
.L_x_2:
[----:B------:R-:W-:-:S00]  /*8fd0*/  BRA `(.L_x_2) ;  /* 0xfffffff000007947 */ /* 0x000fc0000383ffff */
[----:B------:R-:W-:-:S00]  /*8fe0*/  NOP ;  /* 0x0000000000007918 */ /* 0x000fc00000000000 */
        /* <DEDUP_REMOVED lines=9> */
.L_x_3:


//--------------------- .nv.global.init           --------------------------
	.section	.nv.global.init,"aw",@progbits
.nv.global.init:
	.type		_$_str,@object
	.size		_$_str,(.L_0 - _$_str)
_$_str:
        /*0000*/ 	.byte	0x5f, 0x5f, 0x43, 0x55, 0x44, 0x41, 0x5f, 0x46, 0x54, 0x5a, 0x00
.L_0:


//--------------------- .nv.shared.attn_fwd       --------------------------
	.section	.nv.shared.attn_fwd,"aw",@nobits
	.sectionflags	@""
	.align	16
